//
// Generated by NVIDIA NVVM Compiler
//
// Compiler Build ID: CL-36424714
// Cuda compilation tools, release 13.0, V13.0.88
// Based on NVVM 20.0.0
//

.version 9.0
.target sm_100
.address_size 64

	// .globl	_Z28matmul_backward_input_sharedPKfS0_Pfiii
// _ZZ28matmul_backward_input_sharedPKfS0_PfiiiE10d_out_tile has been demoted
// _ZZ28matmul_backward_input_sharedPKfS0_PfiiiE8W_T_tile has been demoted
// _ZZ29matmul_backward_weight_sharedPKfS0_PfiiiE10input_tile has been demoted
// _ZZ29matmul_backward_weight_sharedPKfS0_PfiiiE10d_out_tile has been demoted

.visible .entry _Z28matmul_backward_input_sharedPKfS0_Pfiii(
	.param .u64 .ptr .align 1 _Z28matmul_backward_input_sharedPKfS0_Pfiii_param_0,
	.param .u64 .ptr .align 1 _Z28matmul_backward_input_sharedPKfS0_Pfiii_param_1,
	.param .u64 .ptr .align 1 _Z28matmul_backward_input_sharedPKfS0_Pfiii_param_2,
	.param .u32 _Z28matmul_backward_input_sharedPKfS0_Pfiii_param_3,
	.param .u32 _Z28matmul_backward_input_sharedPKfS0_Pfiii_param_4,
	.param .u32 _Z28matmul_backward_input_sharedPKfS0_Pfiii_param_5
)
{
	.reg .pred 	%p<26>;
	.reg .b32 	%r<66>;
	.reg .b32 	%f<181>;
	.reg .b64 	%rd<20>;
	// demoted variable
	.shared .align 4 .b8 _ZZ28matmul_backward_input_sharedPKfS0_PfiiiE10d_out_tile[1024];
	// demoted variable
	.shared .align 4 .b8 _ZZ28matmul_backward_input_sharedPKfS0_PfiiiE8W_T_tile[1024];
	ld.param.u64 	%rd5, [_Z28matmul_backward_input_sharedPKfS0_Pfiii_param_0];
	ld.param.u64 	%rd6, [_Z28matmul_backward_input_sharedPKfS0_Pfiii_param_1];
	ld.param.u32 	%r33, [_Z28matmul_backward_input_sharedPKfS0_Pfiii_param_3];
	ld.param.u32 	%r34, [_Z28matmul_backward_input_sharedPKfS0_Pfiii_param_4];
	ld.param.u32 	%r35, [_Z28matmul_backward_input_sharedPKfS0_Pfiii_param_5];
	cvta.to.global.u64 	%rd1, %rd6;
	cvta.to.global.u64 	%rd2, %rd5;
	mov.u32 	%r36, %ctaid.y;
	shl.b32 	%r37, %r36, 4;
	mov.u32 	%r1, %tid.y;
	add.s32 	%r2, %r37, %r1;
	mov.u32 	%r38, %ctaid.x;
	shl.b32 	%r3, %r38, 4;
	mov.u32 	%r4, %tid.x;
	add.s32 	%r5, %r3, %r4;
	setp.lt.s32 	%p1, %r34, 1;
	mov.f32 	%f180, 0f00000000;
	@%p1 bra 	$L__BB0_19;
	add.s32 	%r6, %r34, 15;
	mul.lo.s32 	%r7, %r34, %r2;
	shl.b32 	%r40, %r1, 6;
	mov.u32 	%r41, _ZZ28matmul_backward_input_sharedPKfS0_PfiiiE10d_out_tile;
	add.s32 	%r8, %r41, %r40;
	shl.b32 	%r42, %r4, 2;
	add.s32 	%r9, %r8, %r42;
	shl.b32 	%r43, %r4, 6;
	mov.u32 	%r44, _ZZ28matmul_backward_input_sharedPKfS0_PfiiiE8W_T_tile;
	add.s32 	%r45, %r44, %r43;
	shl.b32 	%r46, %r1, 2;
	add.s32 	%r10, %r45, %r46;
	mad.lo.s32 	%r11, %r4, -60, %r45;
	setp.lt.u32 	%p2, %r34, 17;
	mov.f32 	%f180, 0f00000000;
	mov.b32 	%r65, 0;
	@%p2 bra 	$L__BB0_13;
	shr.u32 	%r47, %r6, 4;
	and.b32  	%r48, %r47, 134217726;
	neg.s32 	%r64, %r48;
	add.s32 	%r49, %r1, 16;
	mad.lo.s32 	%r50, %r35, %r49, %r4;
	add.s32 	%r62, %r50, %r3;
	shl.b32 	%r14, %r35, 5;
	mad.lo.s32 	%r51, %r1, %r35, %r4;
	add.s32 	%r61, %r51, %r3;
	add.s32 	%r59, %r4, %r7;
	mov.f32 	%f180, 0f00000000;
	mov.u32 	%r60, %r4;
	mov.u32 	%r63, %r1;
$L__BB0_3:
	setp.ge.s32 	%p3, %r2, %r33;
	setp.ge.s32 	%p4, %r60, %r34;
	mul.wide.s32 	%rd7, %r59, 4;
	add.s64 	%rd3, %rd2, %rd7;
	mov.f32 	%f172, 0f00000000;
	or.pred  	%p5, %p3, %p4;
	@%p5 bra 	$L__BB0_5;
	ld.global.nc.f32 	%f172, [%rd3];
$L__BB0_5:
	setp.ge.s32 	%p6, %r5, %r35;
	st.shared.f32 	[%r9], %f172;
	setp.ge.s32 	%p7, %r63, %r34;
	mov.f32 	%f173, 0f00000000;
	or.pred  	%p8, %p6, %p7;
	@%p8 bra 	$L__BB0_7;
	mul.wide.s32 	%rd8, %r61, 4;
	add.s64 	%rd9, %rd1, %rd8;
	ld.global.nc.f32 	%f173, [%rd9];
$L__BB0_7:
	st.shared.f32 	[%r10], %f173;
	bar.sync 	0;
	ld.shared.f32 	%f27, [%r8];
	ld.shared.f32 	%f28, [%r11];
	fma.rn.f32 	%f29, %f27, %f28, %f180;
	ld.shared.f32 	%f30, [%r8+4];
	ld.shared.f32 	%f31, [%r11+64];
	fma.rn.f32 	%f32, %f30, %f31, %f29;
	ld.shared.f32 	%f33, [%r8+8];
	ld.shared.f32 	%f34, [%r11+128];
	fma.rn.f32 	%f35, %f33, %f34, %f32;
	ld.shared.f32 	%f36, [%r8+12];
	ld.shared.f32 	%f37, [%r11+192];
	fma.rn.f32 	%f38, %f36, %f37, %f35;
	ld.shared.f32 	%f39, [%r8+16];
	ld.shared.f32 	%f40, [%r11+256];
	fma.rn.f32 	%f41, %f39, %f40, %f38;
	ld.shared.f32 	%f42, [%r8+20];
	ld.shared.f32 	%f43, [%r11+320];
	fma.rn.f32 	%f44, %f42, %f43, %f41;
	ld.shared.f32 	%f45, [%r8+24];
	ld.shared.f32 	%f46, [%r11+384];
	fma.rn.f32 	%f47, %f45, %f46, %f44;
	ld.shared.f32 	%f48, [%r8+28];
	ld.shared.f32 	%f49, [%r11+448];
	fma.rn.f32 	%f50, %f48, %f49, %f47;
	ld.shared.f32 	%f51, [%r8+32];
	ld.shared.f32 	%f52, [%r11+512];
	fma.rn.f32 	%f53, %f51, %f52, %f50;
	ld.shared.f32 	%f54, [%r8+36];
	ld.shared.f32 	%f55, [%r11+576];
	fma.rn.f32 	%f56, %f54, %f55, %f53;
	ld.shared.f32 	%f57, [%r8+40];
	ld.shared.f32 	%f58, [%r11+640];
	fma.rn.f32 	%f59, %f57, %f58, %f56;
	ld.shared.f32 	%f60, [%r8+44];
	ld.shared.f32 	%f61, [%r11+704];
	fma.rn.f32 	%f62, %f60, %f61, %f59;
	ld.shared.f32 	%f63, [%r8+48];
	ld.shared.f32 	%f64, [%r11+768];
	fma.rn.f32 	%f65, %f63, %f64, %f62;
	ld.shared.f32 	%f66, [%r8+52];
	ld.shared.f32 	%f67, [%r11+832];
	fma.rn.f32 	%f68, %f66, %f67, %f65;
	ld.shared.f32 	%f69, [%r8+56];
	ld.shared.f32 	%f70, [%r11+896];
	fma.rn.f32 	%f71, %f69, %f70, %f68;
	ld.shared.f32 	%f72, [%r8+60];
	ld.shared.f32 	%f73, [%r11+960];
	fma.rn.f32 	%f6, %f72, %f73, %f71;
	bar.sync 	0;
	add.s32 	%r52, %r60, 16;
	setp.ge.s32 	%p10, %r52, %r34;
	mov.f32 	%f174, 0f00000000;
	or.pred  	%p11, %p3, %p10;
	@%p11 bra 	$L__BB0_9;
	ld.global.nc.f32 	%f174, [%rd3+64];
$L__BB0_9:
	st.shared.f32 	[%r9], %f174;
	add.s32 	%r53, %r63, 16;
	setp.ge.s32 	%p13, %r53, %r34;
	mov.f32 	%f175, 0f00000000;
	or.pred  	%p14, %p6, %p13;
	@%p14 bra 	$L__BB0_11;
	mul.wide.s32 	%rd10, %r62, 4;
	add.s64 	%rd11, %rd1, %rd10;
	ld.global.nc.f32 	%f175, [%rd11];
$L__BB0_11:
	st.shared.f32 	[%r10], %f175;
	bar.sync 	0;
	ld.shared.f32 	%f75, [%r8];
	ld.shared.f32 	%f76, [%r11];
	fma.rn.f32 	%f77, %f75, %f76, %f6;
	ld.shared.f32 	%f78, [%r8+4];
	ld.shared.f32 	%f79, [%r11+64];
	fma.rn.f32 	%f80, %f78, %f79, %f77;
	ld.shared.f32 	%f81, [%r8+8];
	ld.shared.f32 	%f82, [%r11+128];
	fma.rn.f32 	%f83, %f81, %f82, %f80;
	ld.shared.f32 	%f84, [%r8+12];
	ld.shared.f32 	%f85, [%r11+192];
	fma.rn.f32 	%f86, %f84, %f85, %f83;
	ld.shared.f32 	%f87, [%r8+16];
	ld.shared.f32 	%f88, [%r11+256];
	fma.rn.f32 	%f89, %f87, %f88, %f86;
	ld.shared.f32 	%f90, [%r8+20];
	ld.shared.f32 	%f91, [%r11+320];
	fma.rn.f32 	%f92, %f90, %f91, %f89;
	ld.shared.f32 	%f93, [%r8+24];
	ld.shared.f32 	%f94, [%r11+384];
	fma.rn.f32 	%f95, %f93, %f94, %f92;
	ld.shared.f32 	%f96, [%r8+28];
	ld.shared.f32 	%f97, [%r11+448];
	fma.rn.f32 	%f98, %f96, %f97, %f95;
	ld.shared.f32 	%f99, [%r8+32];
	ld.shared.f32 	%f100, [%r11+512];
	fma.rn.f32 	%f101, %f99, %f100, %f98;
	ld.shared.f32 	%f102, [%r8+36];
	ld.shared.f32 	%f103, [%r11+576];
	fma.rn.f32 	%f104, %f102, %f103, %f101;
	ld.shared.f32 	%f105, [%r8+40];
	ld.shared.f32 	%f106, [%r11+640];
	fma.rn.f32 	%f107, %f105, %f106, %f104;
	ld.shared.f32 	%f108, [%r8+44];
	ld.shared.f32 	%f109, [%r11+704];
	fma.rn.f32 	%f110, %f108, %f109, %f107;
	ld.shared.f32 	%f111, [%r8+48];
	ld.shared.f32 	%f112, [%r11+768];
	fma.rn.f32 	%f113, %f111, %f112, %f110;
	ld.shared.f32 	%f114, [%r8+52];
	ld.shared.f32 	%f115, [%r11+832];
	fma.rn.f32 	%f116, %f114, %f115, %f113;
	ld.shared.f32 	%f117, [%r8+56];
	ld.shared.f32 	%f118, [%r11+896];
	fma.rn.f32 	%f119, %f117, %f118, %f116;
	ld.shared.f32 	%f120, [%r8+60];
	ld.shared.f32 	%f121, [%r11+960];
	fma.rn.f32 	%f180, %f120, %f121, %f119;
	bar.sync 	0;
	add.s32 	%r64, %r64, 2;
	add.s32 	%r63, %r63, 32;
	add.s32 	%r62, %r62, %r14;
	add.s32 	%r61, %r61, %r14;
	add.s32 	%r60, %r60, 32;
	add.s32 	%r59, %r59, 32;
	setp.ne.s32 	%p15, %r64, 0;
	@%p15 bra 	$L__BB0_3;
	and.b32  	%r65, %r6, 2147483616;
$L__BB0_13:
	and.b32  	%r54, %r6, 16;
	setp.eq.s32 	%p16, %r54, 0;
	@%p16 bra 	$L__BB0_19;
	setp.ge.s32 	%p17, %r2, %r33;
	add.s32 	%r55, %r65, %r4;
	add.s32 	%r32, %r65, %r1;
	setp.ge.s32 	%p18, %r55, %r34;
	mov.f32 	%f178, 0f00000000;
	or.pred  	%p19, %p17, %p18;
	@%p19 bra 	$L__BB0_16;
	add.s32 	%r56, %r55, %r7;
	mul.wide.s32 	%rd12, %r56, 4;
	add.s64 	%rd13, %rd2, %rd12;
	ld.global.nc.f32 	%f178, [%rd13];
$L__BB0_16:
	setp.ge.s32 	%p20, %r5, %r35;
	st.shared.f32 	[%r9], %f178;
	setp.ge.s32 	%p21, %r32, %r34;
	mov.f32 	%f179, 0f00000000;
	or.pred  	%p22, %p20, %p21;
	@%p22 bra 	$L__BB0_18;
	mad.lo.s32 	%r57, %r32, %r35, %r5;
	mul.wide.s32 	%rd14, %r57, 4;
	add.s64 	%rd15, %rd1, %rd14;
	ld.global.nc.f32 	%f179, [%rd15];
$L__BB0_18:
	st.shared.f32 	[%r10], %f179;
	bar.sync 	0;
	ld.shared.f32 	%f124, [%r8];
	ld.shared.f32 	%f125, [%r11];
	fma.rn.f32 	%f126, %f124, %f125, %f180;
	ld.shared.f32 	%f127, [%r8+4];
	ld.shared.f32 	%f128, [%r11+64];
	fma.rn.f32 	%f129, %f127, %f128, %f126;
	ld.shared.f32 	%f130, [%r8+8];
	ld.shared.f32 	%f131, [%r11+128];
	fma.rn.f32 	%f132, %f130, %f131, %f129;
	ld.shared.f32 	%f133, [%r8+12];
	ld.shared.f32 	%f134, [%r11+192];
	fma.rn.f32 	%f135, %f133, %f134, %f132;
	ld.shared.f32 	%f136, [%r8+16];
	ld.shared.f32 	%f137, [%r11+256];
	fma.rn.f32 	%f138, %f136, %f137, %f135;
	ld.shared.f32 	%f139, [%r8+20];
	ld.shared.f32 	%f140, [%r11+320];
	fma.rn.f32 	%f141, %f139, %f140, %f138;
	ld.shared.f32 	%f142, [%r8+24];
	ld.shared.f32 	%f143, [%r11+384];
	fma.rn.f32 	%f144, %f142, %f143, %f141;
	ld.shared.f32 	%f145, [%r8+28];
	ld.shared.f32 	%f146, [%r11+448];
	fma.rn.f32 	%f147, %f145, %f146, %f144;
	ld.shared.f32 	%f148, [%r8+32];
	ld.shared.f32 	%f149, [%r11+512];
	fma.rn.f32 	%f150, %f148, %f149, %f147;
	ld.shared.f32 	%f151, [%r8+36];
	ld.shared.f32 	%f152, [%r11+576];
	fma.rn.f32 	%f153, %f151, %f152, %f150;
	ld.shared.f32 	%f154, [%r8+40];
	ld.shared.f32 	%f155, [%r11+640];
	fma.rn.f32 	%f156, %f154, %f155, %f153;
	ld.shared.f32 	%f157, [%r8+44];
	ld.shared.f32 	%f158, [%r11+704];
	fma.rn.f32 	%f159, %f157, %f158, %f156;
	ld.shared.f32 	%f160, [%r8+48];
	ld.shared.f32 	%f161, [%r11+768];
	fma.rn.f32 	%f162, %f160, %f161, %f159;
	ld.shared.f32 	%f163, [%r8+52];
	ld.shared.f32 	%f164, [%r11+832];
	fma.rn.f32 	%f165, %f163, %f164, %f162;
	ld.shared.f32 	%f166, [%r8+56];
	ld.shared.f32 	%f167, [%r11+896];
	fma.rn.f32 	%f168, %f166, %f167, %f165;
	ld.shared.f32 	%f169, [%r8+60];
	ld.shared.f32 	%f170, [%r11+960];
	fma.rn.f32 	%f180, %f169, %f170, %f168;
	bar.sync 	0;
$L__BB0_19:
	setp.ge.s32 	%p23, %r2, %r33;
	setp.ge.s32 	%p24, %r5, %r35;
	or.pred  	%p25, %p23, %p24;
	@%p25 bra 	$L__BB0_21;
	ld.param.u64 	%rd19, [_Z28matmul_backward_input_sharedPKfS0_Pfiii_param_2];
	mad.lo.s32 	%r58, %r35, %r2, %r5;
	cvta.to.global.u64 	%rd16, %rd19;
	mul.wide.s32 	%rd17, %r58, 4;
	add.s64 	%rd18, %rd16, %rd17;
	st.global.f32 	[%rd18], %f180;
$L__BB0_21:
	ret;

}
	// .globl	_Z29matmul_backward_weight_sharedPKfS0_Pfiii
.visible .entry _Z29matmul_backward_weight_sharedPKfS0_Pfiii(
	.param .u64 .ptr .align 1 _Z29matmul_backward_weight_sharedPKfS0_Pfiii_param_0,
	.param .u64 .ptr .align 1 _Z29matmul_backward_weight_sharedPKfS0_Pfiii_param_1,
	.param .u64 .ptr .align 1 _Z29matmul_backward_weight_sharedPKfS0_Pfiii_param_2,
	.param .u32 _Z29matmul_backward_weight_sharedPKfS0_Pfiii_param_3,
	.param .u32 _Z29matmul_backward_weight_sharedPKfS0_Pfiii_param_4,
	.param .u32 _Z29matmul_backward_weight_sharedPKfS0_Pfiii_param_5
)
{
	.reg .pred 	%p<26>;
	.reg .b32 	%r<58>;
	.reg .b32 	%f<181>;
	.reg .b64 	%rd<19>;
	// demoted variable
	.shared .align 4 .b8 _ZZ29matmul_backward_weight_sharedPKfS0_PfiiiE10input_tile[1024];
	// demoted variable
	.shared .align 4 .b8 _ZZ29matmul_backward_weight_sharedPKfS0_PfiiiE10d_out_tile[1024];
	ld.param.u64 	%rd5, [_Z29matmul_backward_weight_sharedPKfS0_Pfiii_param_0];
	ld.param.u64 	%rd6, [_Z29matmul_backward_weight_sharedPKfS0_Pfiii_param_1];
	ld.param.u64 	%rd4, [_Z29matmul_backward_weight_sharedPKfS0_Pfiii_param_2];
	ld.param.u32 	%r31, [_Z29matmul_backward_weight_sharedPKfS0_Pfiii_param_3];
	ld.param.u32 	%r32, [_Z29matmul_backward_weight_sharedPKfS0_Pfiii_param_4];
	ld.param.u32 	%r33, [_Z29matmul_backward_weight_sharedPKfS0_Pfiii_param_5];
	cvta.to.global.u64 	%rd1, %rd6;
	cvta.to.global.u64 	%rd2, %rd5;
	mov.u32 	%r34, %ctaid.y;
	shl.b32 	%r35, %r34, 4;
	mov.u32 	%r1, %tid.y;
	add.s32 	%r2, %r35, %r1;
	mov.u32 	%r36, %ctaid.x;
	shl.b32 	%r3, %r36, 4;
	mov.u32 	%r4, %tid.x;
	add.s32 	%r5, %r3, %r4;
	setp.lt.s32 	%p1, %r33, 1;
	mov.f32 	%f180, 0f00000000;
	@%p1 bra 	$L__BB1_19;
	add.s32 	%r6, %r33, 15;
	mul.lo.s32 	%r7, %r33, %r2;
	shl.b32 	%r38, %r1, 6;
	mov.u32 	%r39, _ZZ29matmul_backward_weight_sharedPKfS0_PfiiiE10input_tile;
	add.s32 	%r8, %r39, %r38;
	shl.b32 	%r40, %r4, 2;
	add.s32 	%r9, %r8, %r40;
	mov.u32 	%r41, _ZZ29matmul_backward_weight_sharedPKfS0_PfiiiE10d_out_tile;
	add.s32 	%r11, %r41, %r40;
	add.s32 	%r10, %r11, %r38;
	setp.lt.u32 	%p2, %r33, 17;
	mov.f32 	%f180, 0f00000000;
	mov.b32 	%r57, 0;
	@%p2 bra 	$L__BB1_13;
	shr.u32 	%r42, %r6, 4;
	and.b32  	%r43, %r42, 134217726;
	neg.s32 	%r56, %r43;
	add.s32 	%r44, %r4, 16;
	mad.lo.s32 	%r45, %r32, %r44, %r4;
	add.s32 	%r54, %r45, %r3;
	shl.b32 	%r14, %r32, 5;
	mad.lo.s32 	%r46, %r4, %r32, %r4;
	add.s32 	%r53, %r46, %r3;
	add.s32 	%r52, %r4, %r7;
	mov.f32 	%f180, 0f00000000;
	mov.u32 	%r55, %r4;
$L__BB1_3:
	setp.ge.s32 	%p3, %r2, %r31;
	add.s32 	%r22, %r55, 16;
	setp.ge.s32 	%p4, %r55, %r33;
	mul.wide.s32 	%rd7, %r52, 4;
	add.s64 	%rd3, %rd2, %rd7;
	mov.f32 	%f172, 0f00000000;
	or.pred  	%p5, %p3, %p4;
	@%p5 bra 	$L__BB1_5;
	ld.global.nc.f32 	%f172, [%rd3];
$L__BB1_5:
	setp.ge.s32 	%p7, %r5, %r32;
	st.shared.f32 	[%r9], %f172;
	mov.f32 	%f173, 0f00000000;
	or.pred  	%p8, %p7, %p4;
	@%p8 bra 	$L__BB1_7;
	mul.wide.s32 	%rd8, %r53, 4;
	add.s64 	%rd9, %rd1, %rd8;
	ld.global.nc.f32 	%f173, [%rd9];
$L__BB1_7:
	st.shared.f32 	[%r10], %f173;
	bar.sync 	0;
	ld.shared.f32 	%f27, [%r8];
	ld.shared.f32 	%f28, [%r11];
	fma.rn.f32 	%f29, %f27, %f28, %f180;
	ld.shared.f32 	%f30, [%r8+4];
	ld.shared.f32 	%f31, [%r11+64];
	fma.rn.f32 	%f32, %f30, %f31, %f29;
	ld.shared.f32 	%f33, [%r8+8];
	ld.shared.f32 	%f34, [%r11+128];
	fma.rn.f32 	%f35, %f33, %f34, %f32;
	ld.shared.f32 	%f36, [%r8+12];
	ld.shared.f32 	%f37, [%r11+192];
	fma.rn.f32 	%f38, %f36, %f37, %f35;
	ld.shared.f32 	%f39, [%r8+16];
	ld.shared.f32 	%f40, [%r11+256];
	fma.rn.f32 	%f41, %f39, %f40, %f38;
	ld.shared.f32 	%f42, [%r8+20];
	ld.shared.f32 	%f43, [%r11+320];
	fma.rn.f32 	%f44, %f42, %f43, %f41;
	ld.shared.f32 	%f45, [%r8+24];
	ld.shared.f32 	%f46, [%r11+384];
	fma.rn.f32 	%f47, %f45, %f46, %f44;
	ld.shared.f32 	%f48, [%r8+28];
	ld.shared.f32 	%f49, [%r11+448];
	fma.rn.f32 	%f50, %f48, %f49, %f47;
	ld.shared.f32 	%f51, [%r8+32];
	ld.shared.f32 	%f52, [%r11+512];
	fma.rn.f32 	%f53, %f51, %f52, %f50;
	ld.shared.f32 	%f54, [%r8+36];
	ld.shared.f32 	%f55, [%r11+576];
	fma.rn.f32 	%f56, %f54, %f55, %f53;
	ld.shared.f32 	%f57, [%r8+40];
	ld.shared.f32 	%f58, [%r11+640];
	fma.rn.f32 	%f59, %f57, %f58, %f56;
	ld.shared.f32 	%f60, [%r8+44];
	ld.shared.f32 	%f61, [%r11+704];
	fma.rn.f32 	%f62, %f60, %f61, %f59;
	ld.shared.f32 	%f63, [%r8+48];
	ld.shared.f32 	%f64, [%r11+768];
	fma.rn.f32 	%f65, %f63, %f64, %f62;
	ld.shared.f32 	%f66, [%r8+52];
	ld.shared.f32 	%f67, [%r11+832];
	fma.rn.f32 	%f68, %f66, %f67, %f65;
	ld.shared.f32 	%f69, [%r8+56];
	ld.shared.f32 	%f70, [%r11+896];
	fma.rn.f32 	%f71, %f69, %f70, %f68;
	ld.shared.f32 	%f72, [%r8+60];
	ld.shared.f32 	%f73, [%r11+960];
	fma.rn.f32 	%f6, %f72, %f73, %f71;
	bar.sync 	0;
	setp.ge.s32 	%p10, %r22, %r33;
	mov.f32 	%f174, 0f00000000;
	or.pred  	%p11, %p3, %p10;
	@%p11 bra 	$L__BB1_9;
	ld.global.nc.f32 	%f174, [%rd3+64];
$L__BB1_9:
	st.shared.f32 	[%r9], %f174;
	mov.f32 	%f175, 0f00000000;
	or.pred  	%p14, %p7, %p10;
	@%p14 bra 	$L__BB1_11;
	mul.wide.s32 	%rd10, %r54, 4;
	add.s64 	%rd11, %rd1, %rd10;
	ld.global.nc.f32 	%f175, [%rd11];
$L__BB1_11:
	st.shared.f32 	[%r10], %f175;
	bar.sync 	0;
	ld.shared.f32 	%f75, [%r8];
	ld.shared.f32 	%f76, [%r11];
	fma.rn.f32 	%f77, %f75, %f76, %f6;
	ld.shared.f32 	%f78, [%r8+4];
	ld.shared.f32 	%f79, [%r11+64];
	fma.rn.f32 	%f80, %f78, %f79, %f77;
	ld.shared.f32 	%f81, [%r8+8];
	ld.shared.f32 	%f82, [%r11+128];
	fma.rn.f32 	%f83, %f81, %f82, %f80;
	ld.shared.f32 	%f84, [%r8+12];
	ld.shared.f32 	%f85, [%r11+192];
	fma.rn.f32 	%f86, %f84, %f85, %f83;
	ld.shared.f32 	%f87, [%r8+16];
	ld.shared.f32 	%f88, [%r11+256];
	fma.rn.f32 	%f89, %f87, %f88, %f86;
	ld.shared.f32 	%f90, [%r8+20];
	ld.shared.f32 	%f91, [%r11+320];
	fma.rn.f32 	%f92, %f90, %f91, %f89;
	ld.shared.f32 	%f93, [%r8+24];
	ld.shared.f32 	%f94, [%r11+384];
	fma.rn.f32 	%f95, %f93, %f94, %f92;
	ld.shared.f32 	%f96, [%r8+28];
	ld.shared.f32 	%f97, [%r11+448];
	fma.rn.f32 	%f98, %f96, %f97, %f95;
	ld.shared.f32 	%f99, [%r8+32];
	ld.shared.f32 	%f100, [%r11+512];
	fma.rn.f32 	%f101, %f99, %f100, %f98;
	ld.shared.f32 	%f102, [%r8+36];
	ld.shared.f32 	%f103, [%r11+576];
	fma.rn.f32 	%f104, %f102, %f103, %f101;
	ld.shared.f32 	%f105, [%r8+40];
	ld.shared.f32 	%f106, [%r11+640];
	fma.rn.f32 	%f107, %f105, %f106, %f104;
	ld.shared.f32 	%f108, [%r8+44];
	ld.shared.f32 	%f109, [%r11+704];
	fma.rn.f32 	%f110, %f108, %f109, %f107;
	ld.shared.f32 	%f111, [%r8+48];
	ld.shared.f32 	%f112, [%r11+768];
	fma.rn.f32 	%f113, %f111, %f112, %f110;
	ld.shared.f32 	%f114, [%r8+52];
	ld.shared.f32 	%f115, [%r11+832];
	fma.rn.f32 	%f116, %f114, %f115, %f113;
	ld.shared.f32 	%f117, [%r8+56];
	ld.shared.f32 	%f118, [%r11+896];
	fma.rn.f32 	%f119, %f117, %f118, %f116;
	ld.shared.f32 	%f120, [%r8+60];
	ld.shared.f32 	%f121, [%r11+960];
	fma.rn.f32 	%f180, %f120, %f121, %f119;
	bar.sync 	0;
	add.s32 	%r56, %r56, 2;
	add.s32 	%r55, %r55, 32;
	add.s32 	%r54, %r54, %r14;
	add.s32 	%r53, %r53, %r14;
	add.s32 	%r52, %r52, 32;
	setp.ne.s32 	%p15, %r56, 0;
	@%p15 bra 	$L__BB1_3;
	and.b32  	%r57, %r6, 2147483616;
$L__BB1_13:
	and.b32  	%r47, %r6, 16;
	setp.eq.s32 	%p16, %r47, 0;
	@%p16 bra 	$L__BB1_19;
	setp.ge.s32 	%p17, %r2, %r31;
	add.s32 	%r48, %r57, %r4;
	setp.ge.s32 	%p18, %r48, %r33;
	mov.f32 	%f178, 0f00000000;
	or.pred  	%p19, %p17, %p18;
	@%p19 bra 	$L__BB1_16;
	add.s32 	%r49, %r48, %r7;
	mul.wide.s32 	%rd12, %r49, 4;
	add.s64 	%rd13, %rd2, %rd12;
	ld.global.nc.f32 	%f178, [%rd13];
$L__BB1_16:
	setp.ge.s32 	%p20, %r48, %r33;
	setp.ge.s32 	%p21, %r5, %r32;
	st.shared.f32 	[%r9], %f178;
	mov.f32 	%f179, 0f00000000;
	or.pred  	%p22, %p21, %p20;
	@%p22 bra 	$L__BB1_18;
	mad.lo.s32 	%r50, %r48, %r32, %r5;
	mul.wide.s32 	%rd14, %r50, 4;
	add.s64 	%rd15, %rd1, %rd14;
	ld.global.nc.f32 	%f179, [%rd15];
$L__BB1_18:
	st.shared.f32 	[%r10], %f179;
	bar.sync 	0;
	ld.shared.f32 	%f124, [%r8];
	ld.shared.f32 	%f125, [%r11];
	fma.rn.f32 	%f126, %f124, %f125, %f180;
	ld.shared.f32 	%f127, [%r8+4];
	ld.shared.f32 	%f128, [%r11+64];
	fma.rn.f32 	%f129, %f127, %f128, %f126;
	ld.shared.f32 	%f130, [%r8+8];
	ld.shared.f32 	%f131, [%r11+128];
	fma.rn.f32 	%f132, %f130, %f131, %f129;
	ld.shared.f32 	%f133, [%r8+12];
	ld.shared.f32 	%f134, [%r11+192];
	fma.rn.f32 	%f135, %f133, %f134, %f132;
	ld.shared.f32 	%f136, [%r8+16];
	ld.shared.f32 	%f137, [%r11+256];
	fma.rn.f32 	%f138, %f136, %f137, %f135;
	ld.shared.f32 	%f139, [%r8+20];
	ld.shared.f32 	%f140, [%r11+320];
	fma.rn.f32 	%f141, %f139, %f140, %f138;
	ld.shared.f32 	%f142, [%r8+24];
	ld.shared.f32 	%f143, [%r11+384];
	fma.rn.f32 	%f144, %f142, %f143, %f141;
	ld.shared.f32 	%f145, [%r8+28];
	ld.shared.f32 	%f146, [%r11+448];
	fma.rn.f32 	%f147, %f145, %f146, %f144;
	ld.shared.f32 	%f148, [%r8+32];
	ld.shared.f32 	%f149, [%r11+512];
	fma.rn.f32 	%f150, %f148, %f149, %f147;
	ld.shared.f32 	%f151, [%r8+36];
	ld.shared.f32 	%f152, [%r11+576];
	fma.rn.f32 	%f153, %f151, %f152, %f150;
	ld.shared.f32 	%f154, [%r8+40];
	ld.shared.f32 	%f155, [%r11+640];
	fma.rn.f32 	%f156, %f154, %f155, %f153;
	ld.shared.f32 	%f157, [%r8+44];
	ld.shared.f32 	%f158, [%r11+704];
	fma.rn.f32 	%f159, %f157, %f158, %f156;
	ld.shared.f32 	%f160, [%r8+48];
	ld.shared.f32 	%f161, [%r11+768];
	fma.rn.f32 	%f162, %f160, %f161, %f159;
	ld.shared.f32 	%f163, [%r8+52];
	ld.shared.f32 	%f164, [%r11+832];
	fma.rn.f32 	%f165, %f163, %f164, %f162;
	ld.shared.f32 	%f166, [%r8+56];
	ld.shared.f32 	%f167, [%r11+896];
	fma.rn.f32 	%f168, %f166, %f167, %f165;
	ld.shared.f32 	%f169, [%r8+60];
	ld.shared.f32 	%f170, [%r11+960];
	fma.rn.f32 	%f180, %f169, %f170, %f168;
	bar.sync 	0;
$L__BB1_19:
	setp.ge.s32 	%p23, %r2, %r31;
	setp.ge.s32 	%p24, %r5, %r32;
	or.pred  	%p25, %p23, %p24;
	@%p25 bra 	$L__BB1_21;
	mad.lo.s32 	%r51, %r32, %r2, %r5;
	cvta.to.global.u64 	%rd16, %rd4;
	mul.wide.s32 	%rd17, %r51, 4;
	add.s64 	%rd18, %rd16, %rd17;
	st.global.f32 	[%rd18], %f180;
$L__BB1_21:
	ret;

}
	// .globl	_Z17add_backward_biasPKfPfii
.visible .entry _Z17add_backward_biasPKfPfii(
	.param .u64 .ptr .align 1 _Z17add_backward_biasPKfPfii_param_0,
	.param .u64 .ptr .align 1 _Z17add_backward_biasPKfPfii_param_1,
	.param .u32 _Z17add_backward_biasPKfPfii_param_2,
	.param .u32 _Z17add_backward_biasPKfPfii_param_3
)
{
	.reg .pred 	%p<11>;
	.reg .b32 	%r<38>;
	.reg .b32 	%f<83>;
	.reg .b64 	%rd<43>;

	ld.param.u64 	%rd3, [_Z17add_backward_biasPKfPfii_param_0];
	ld.param.u64 	%rd2, [_Z17add_backward_biasPKfPfii_param_1];
	ld.param.u32 	%r23, [_Z17add_backward_biasPKfPfii_param_2];
	ld.param.u32 	%r24, [_Z17add_backward_biasPKfPfii_param_3];
	cvta.to.global.u64 	%rd1, %rd3;
	mov.u32 	%r25, %ctaid.x;
	mov.u32 	%r26, %ntid.x;
	mov.u32 	%r27, %tid.x;
	mad.lo.s32 	%r1, %r25, %r26, %r27;
	setp.ge.s32 	%p1, %r1, %r24;
	@%p1 bra 	$L__BB2_15;
	setp.lt.s32 	%p2, %r23, 1;
	mov.f32 	%f82, 0f00000000;
	@%p2 bra 	$L__BB2_14;
	and.b32  	%r2, %r23, 15;
	setp.lt.u32 	%p3, %r23, 16;
	mov.f32 	%f82, 0f00000000;
	mov.b32 	%r34, 0;
	@%p3 bra 	$L__BB2_5;
	and.b32  	%r34, %r23, 2147483632;
	neg.s32 	%r32, %r34;
	shl.b32 	%r5, %r24, 4;
	mov.f32 	%f82, 0f00000000;
	mul.wide.s32 	%rd6, %r24, 4;
	mov.u32 	%r31, %r1;
$L__BB2_4:
	.pragma "nounroll";
	mul.wide.s32 	%rd4, %r31, 4;
	add.s64 	%rd5, %rd1, %rd4;
	ld.global.f32 	%f18, [%rd5];
	add.f32 	%f19, %f82, %f18;
	add.s64 	%rd7, %rd5, %rd6;
	ld.global.f32 	%f20, [%rd7];
	add.f32 	%f21, %f19, %f20;
	add.s64 	%rd8, %rd7, %rd6;
	ld.global.f32 	%f22, [%rd8];
	add.f32 	%f23, %f21, %f22;
	add.s64 	%rd9, %rd8, %rd6;
	ld.global.f32 	%f24, [%rd9];
	add.f32 	%f25, %f23, %f24;
	add.s64 	%rd10, %rd9, %rd6;
	ld.global.f32 	%f26, [%rd10];
	add.f32 	%f27, %f25, %f26;
	add.s64 	%rd11, %rd10, %rd6;
	ld.global.f32 	%f28, [%rd11];
	add.f32 	%f29, %f27, %f28;
	add.s64 	%rd12, %rd11, %rd6;
	ld.global.f32 	%f30, [%rd12];
	add.f32 	%f31, %f29, %f30;
	add.s64 	%rd13, %rd12, %rd6;
	ld.global.f32 	%f32, [%rd13];
	add.f32 	%f33, %f31, %f32;
	add.s64 	%rd14, %rd13, %rd6;
	ld.global.f32 	%f34, [%rd14];
	add.f32 	%f35, %f33, %f34;
	add.s64 	%rd15, %rd14, %rd6;
	ld.global.f32 	%f36, [%rd15];
	add.f32 	%f37, %f35, %f36;
	add.s64 	%rd16, %rd15, %rd6;
	ld.global.f32 	%f38, [%rd16];
	add.f32 	%f39, %f37, %f38;
	add.s64 	%rd17, %rd16, %rd6;
	ld.global.f32 	%f40, [%rd17];
	add.f32 	%f41, %f39, %f40;
	add.s64 	%rd18, %rd17, %rd6;
	ld.global.f32 	%f42, [%rd18];
	add.f32 	%f43, %f41, %f42;
	add.s64 	%rd19, %rd18, %rd6;
	ld.global.f32 	%f44, [%rd19];
	add.f32 	%f45, %f43, %f44;
	add.s64 	%rd20, %rd19, %rd6;
	ld.global.f32 	%f46, [%rd20];
	add.f32 	%f47, %f45, %f46;
	add.s64 	%rd21, %rd20, %rd6;
	ld.global.f32 	%f48, [%rd21];
	add.f32 	%f82, %f47, %f48;
	add.s32 	%r32, %r32, 16;
	add.s32 	%r31, %r31, %r5;
	setp.ne.s32 	%p4, %r32, 0;
	@%p4 bra 	$L__BB2_4;
$L__BB2_5:
	setp.eq.s32 	%p5, %r2, 0;
	@%p5 bra 	$L__BB2_14;
	and.b32  	%r11, %r23, 7;
	setp.lt.u32 	%p6, %r2, 8;
	@%p6 bra 	$L__BB2_8;
	mad.lo.s32 	%r29, %r34, %r24, %r1;
	mul.wide.s32 	%rd22, %r29, 4;
	add.s64 	%rd23, %rd1, %rd22;
	ld.global.f32 	%f50, [%rd23];
	add.f32 	%f51, %f82, %f50;
	mul.wide.s32 	%rd24, %r24, 4;
	add.s64 	%rd25, %rd23, %rd24;
	ld.global.f32 	%f52, [%rd25];
	add.f32 	%f53, %f51, %f52;
	add.s64 	%rd26, %rd25, %rd24;
	ld.global.f32 	%f54, [%rd26];
	add.f32 	%f55, %f53, %f54;
	add.s64 	%rd27, %rd26, %rd24;
	ld.global.f32 	%f56, [%rd27];
	add.f32 	%f57, %f55, %f56;
	add.s64 	%rd28, %rd27, %rd24;
	ld.global.f32 	%f58, [%rd28];
	add.f32 	%f59, %f57, %f58;
	add.s64 	%rd29, %rd28, %rd24;
	ld.global.f32 	%f60, [%rd29];
	add.f32 	%f61, %f59, %f60;
	add.s64 	%rd30, %rd29, %rd24;
	ld.global.f32 	%f62, [%rd30];
	add.f32 	%f63, %f61, %f62;
	add.s64 	%rd31, %rd30, %rd24;
	ld.global.f32 	%f64, [%rd31];
	add.f32 	%f82, %f63, %f64;
	add.s32 	%r34, %r34, 8;
$L__BB2_8:
	setp.eq.s32 	%p7, %r11, 0;
	@%p7 bra 	$L__BB2_14;
	and.b32  	%r14, %r23, 3;
	setp.lt.u32 	%p8, %r11, 4;
	@%p8 bra 	$L__BB2_11;
	mad.lo.s32 	%r30, %r34, %r24, %r1;
	mul.wide.s32 	%rd32, %r30, 4;
	add.s64 	%rd33, %rd1, %rd32;
	ld.global.f32 	%f66, [%rd33];
	add.f32 	%f67, %f82, %f66;
	mul.wide.s32 	%rd34, %r24, 4;
	add.s64 	%rd35, %rd33, %rd34;
	ld.global.f32 	%f68, [%rd35];
	add.f32 	%f69, %f67, %f68;
	add.s64 	%rd36, %rd35, %rd34;
	ld.global.f32 	%f70, [%rd36];
	add.f32 	%f71, %f69, %f70;
	add.s64 	%rd37, %rd36, %rd34;
	ld.global.f32 	%f72, [%rd37];
	add.f32 	%f82, %f71, %f72;
	add.s32 	%r34, %r34, 4;
$L__BB2_11:
	setp.eq.s32 	%p9, %r14, 0;
	@%p9 bra 	$L__BB2_14;
	mad.lo.s32 	%r37, %r34, %r24, %r1;
	neg.s32 	%r36, %r14;
$L__BB2_13:
	.pragma "nounroll";
	mul.wide.s32 	%rd38, %r37, 4;
	add.s64 	%rd39, %rd1, %rd38;
	ld.global.f32 	%f73, [%rd39];
	add.f32 	%f82, %f82, %f73;
	add.s32 	%r37, %r37, %r24;
	add.s32 	%r36, %r36, 1;
	setp.ne.s32 	%p10, %r36, 0;
	@%p10 bra 	$L__BB2_13;
$L__BB2_14:
	cvta.to.global.u64 	%rd40, %rd2;
	mul.wide.s32 	%rd41, %r1, 4;
	add.s64 	%rd42, %rd40, %rd41;
	st.global.f32 	[%rd42], %f82;
$L__BB2_15:
	ret;

}
	// .globl	_Z18add_backward_inputPKfPfi
.visible .entry _Z18add_backward_inputPKfPfi(
	.param .u64 .ptr .align 1 _Z18add_backward_inputPKfPfi_param_0,
	.param .u64 .ptr .align 1 _Z18add_backward_inputPKfPfi_param_1,
	.param .u32 _Z18add_backward_inputPKfPfi_param_2
)
{
	.reg .pred 	%p<2>;
	.reg .b32 	%r<6>;
	.reg .b32 	%f<2>;
	.reg .b64 	%rd<8>;

	ld.param.u64 	%rd1, [_Z18add_backward_inputPKfPfi_param_0];
	ld.param.u64 	%rd2, [_Z18add_backward_inputPKfPfi_param_1];
	ld.param.u32 	%r2, [_Z18add_backward_inputPKfPfi_param_2];
	mov.u32 	%r3, %ctaid.x;
	mov.u32 	%r4, %ntid.x;
	mov.u32 	%r5, %tid.x;
	mad.lo.s32 	%r1, %r3, %r4, %r5;
	setp.ge.s32 	%p1, %r1, %r2;
	@%p1 bra 	$L__BB3_2;
	cvta.to.global.u64 	%rd3, %rd1;
	cvta.to.global.u64 	%rd4, %rd2;
	mul.wide.s32 	%rd5, %r1, 4;
	add.s64 	%rd6, %rd3, %rd5;
	ld.global.f32 	%f1, [%rd6];
	add.s64 	%rd7, %rd4, %rd5;
	st.global.f32 	[%rd7], %f1;
$L__BB3_2:
	ret;

}
	// .globl	_Z13fill_gradientPfif
.visible .entry _Z13fill_gradientPfif(
	.param .u64 .ptr .align 1 _Z13fill_gradientPfif_param_0,
	.param .u32 _Z13fill_gradientPfif_param_1,
	.param .f32 _Z13fill_gradientPfif_param_2
)
{
	.reg .pred 	%p<2>;
	.reg .b32 	%r<6>;
	.reg .b32 	%f<2>;
	.reg .b64 	%rd<5>;

	ld.param.u64 	%rd1, [_Z13fill_gradientPfif_param_0];
	ld.param.u32 	%r2, [_Z13fill_gradientPfif_param_1];
	ld.param.f32 	%f1, [_Z13fill_gradientPfif_param_2];
	mov.u32 	%r3, %ctaid.x;
	mov.u32 	%r4, %ntid.x;
	mov.u32 	%r5, %tid.x;
	mad.lo.s32 	%r1, %r3, %r4, %r5;
	setp.ge.s32 	%p1, %r1, %r2;
	@%p1 bra 	$L__BB4_2;
	cvta.to.global.u64 	%rd2, %rd1;
	mul.wide.s32 	%rd3, %r1, 4;
	add.s64 	%rd4, %rd2, %rd3;
	st.global.f32 	[%rd4], %f1;
$L__BB4_2:
	ret;

}
	// .globl	_Z28matmul_backward_input_simplePKfS0_Pfiii
.visible .entry _Z28matmul_backward_input_simplePKfS0_Pfiii(
	.param .u64 .ptr .align 1 _Z28matmul_backward_input_simplePKfS0_Pfiii_param_0,
	.param .u64 .ptr .align 1 _Z28matmul_backward_input_simplePKfS0_Pfiii_param_1,
	.param .u64 .ptr .align 1 _Z28matmul_backward_input_simplePKfS0_Pfiii_param_2,
	.param .u32 _Z28matmul_backward_input_simplePKfS0_Pfiii_param_3,
	.param .u32 _Z28matmul_backward_input_simplePKfS0_Pfiii_param_4,
	.param .u32 _Z28matmul_backward_input_simplePKfS0_Pfiii_param_5
)
{
	.reg .pred 	%p<11>;
	.reg .b32 	%r<44>;
	.reg .b32 	%f<68>;
	.reg .b64 	%rd<40>;

	ld.param.u64 	%rd5, [_Z28matmul_backward_input_simplePKfS0_Pfiii_param_0];
	ld.param.u64 	%rd6, [_Z28matmul_backward_input_simplePKfS0_Pfiii_param_1];
	ld.param.u64 	%rd4, [_Z28matmul_backward_input_simplePKfS0_Pfiii_param_2];
	ld.param.u32 	%r23, [_Z28matmul_backward_input_simplePKfS0_Pfiii_param_3];
	ld.param.u32 	%r21, [_Z28matmul_backward_input_simplePKfS0_Pfiii_param_4];
	ld.param.u32 	%r22, [_Z28matmul_backward_input_simplePKfS0_Pfiii_param_5];
	cvta.to.global.u64 	%rd1, %rd6;
	cvta.to.global.u64 	%rd2, %rd5;
	mov.u32 	%r24, %ctaid.x;
	mov.u32 	%r25, %ntid.x;
	mov.u32 	%r26, %tid.x;
	mad.lo.s32 	%r1, %r24, %r25, %r26;
	mul.lo.s32 	%r27, %r22, %r23;
	setp.ge.s32 	%p1, %r1, %r27;
	@%p1 bra 	$L__BB5_14;
	div.s32 	%r2, %r1, %r22;
	mul.lo.s32 	%r28, %r2, %r22;
	sub.s32 	%r3, %r1, %r28;
	setp.lt.s32 	%p2, %r21, 1;
	mov.f32 	%f67, 0f00000000;
	@%p2 bra 	$L__BB5_13;
	mul.lo.s32 	%r4, %r2, %r21;
	and.b32  	%r5, %r21, 7;
	setp.lt.u32 	%p3, %r21, 8;
	mov.f32 	%f67, 0f00000000;
	mov.b32 	%r42, 0;
	@%p3 bra 	$L__BB5_5;
	and.b32  	%r42, %r21, 2147483640;
	neg.s32 	%r40, %r42;
	shl.b32 	%r8, %r22, 3;
	add.s64 	%rd3, %rd2, 16;
	mov.f32 	%f67, 0f00000000;
	mul.wide.s32 	%rd11, %r22, 4;
	mov.u32 	%r38, %r4;
	mov.u32 	%r39, %r3;
$L__BB5_4:
	.pragma "nounroll";
	mul.wide.s32 	%rd7, %r38, 4;
	add.s64 	%rd8, %rd3, %rd7;
	ld.global.nc.f32 	%f17, [%rd8+-16];
	mul.wide.s32 	%rd9, %r39, 4;
	add.s64 	%rd10, %rd1, %rd9;
	ld.global.nc.f32 	%f18, [%rd10];
	fma.rn.f32 	%f19, %f17, %f18, %f67;
	ld.global.nc.f32 	%f20, [%rd8+-12];
	add.s64 	%rd12, %rd10, %rd11;
	ld.global.nc.f32 	%f21, [%rd12];
	fma.rn.f32 	%f22, %f20, %f21, %f19;
	ld.global.nc.f32 	%f23, [%rd8+-8];
	add.s64 	%rd13, %rd12, %rd11;
	ld.global.nc.f32 	%f24, [%rd13];
	fma.rn.f32 	%f25, %f23, %f24, %f22;
	ld.global.nc.f32 	%f26, [%rd8+-4];
	add.s64 	%rd14, %rd13, %rd11;
	ld.global.nc.f32 	%f27, [%rd14];
	fma.rn.f32 	%f28, %f26, %f27, %f25;
	ld.global.nc.f32 	%f29, [%rd8];
	add.s64 	%rd15, %rd14, %rd11;
	ld.global.nc.f32 	%f30, [%rd15];
	fma.rn.f32 	%f31, %f29, %f30, %f28;
	ld.global.nc.f32 	%f32, [%rd8+4];
	add.s64 	%rd16, %rd15, %rd11;
	ld.global.nc.f32 	%f33, [%rd16];
	fma.rn.f32 	%f34, %f32, %f33, %f31;
	ld.global.nc.f32 	%f35, [%rd8+8];
	add.s64 	%rd17, %rd16, %rd11;
	ld.global.nc.f32 	%f36, [%rd17];
	fma.rn.f32 	%f37, %f35, %f36, %f34;
	ld.global.nc.f32 	%f38, [%rd8+12];
	add.s64 	%rd18, %rd17, %rd11;
	ld.global.nc.f32 	%f39, [%rd18];
	fma.rn.f32 	%f67, %f38, %f39, %f37;
	add.s32 	%r40, %r40, 8;
	add.s32 	%r39, %r39, %r8;
	add.s32 	%r38, %r38, 8;
	setp.ne.s32 	%p4, %r40, 0;
	@%p4 bra 	$L__BB5_4;
$L__BB5_5:
	setp.eq.s32 	%p5, %r5, 0;
	@%p5 bra 	$L__BB5_13;
	and.b32  	%r16, %r21, 3;
	setp.lt.u32 	%p6, %r5, 4;
	@%p6 bra 	$L__BB5_8;
	add.s32 	%r30, %r42, %r4;
	mul.wide.s32 	%rd19, %r30, 4;
	add.s64 	%rd20, %rd2, %rd19;
	ld.global.nc.f32 	%f41, [%rd20];
	mad.lo.s32 	%r31, %r42, %r22, %r3;
	mul.wide.s32 	%rd21, %r31, 4;
	add.s64 	%rd22, %rd1, %rd21;
	ld.global.nc.f32 	%f42, [%rd22];
	fma.rn.f32 	%f43, %f41, %f42, %f67;
	ld.global.nc.f32 	%f44, [%rd20+4];
	mul.wide.s32 	%rd23, %r22, 4;
	add.s64 	%rd24, %rd22, %rd23;
	ld.global.nc.f32 	%f45, [%rd24];
	fma.rn.f32 	%f46, %f44, %f45, %f43;
	ld.global.nc.f32 	%f47, [%rd20+8];
	add.s64 	%rd25, %rd24, %rd23;
	ld.global.nc.f32 	%f48, [%rd25];
	fma.rn.f32 	%f49, %f47, %f48, %f46;
	ld.global.nc.f32 	%f50, [%rd20+12];
	add.s64 	%rd26, %rd25, %rd23;
	ld.global.nc.f32 	%f51, [%rd26];
	fma.rn.f32 	%f67, %f50, %f51, %f49;
	add.s32 	%r42, %r42, 4;
$L__BB5_8:
	setp.eq.s32 	%p7, %r16, 0;
	@%p7 bra 	$L__BB5_13;
	setp.eq.s32 	%p8, %r16, 1;
	@%p8 bra 	$L__BB5_11;
	add.s32 	%r32, %r42, %r4;
	mul.wide.s32 	%rd27, %r32, 4;
	add.s64 	%rd28, %rd2, %rd27;
	ld.global.nc.f32 	%f53, [%rd28];
	mad.lo.s32 	%r33, %r42, %r22, %r3;
	mul.wide.s32 	%rd29, %r33, 4;
	add.s64 	%rd30, %rd1, %rd29;
	ld.global.nc.f32 	%f54, [%rd30];
	fma.rn.f32 	%f55, %f53, %f54, %f67;
	ld.global.nc.f32 	%f56, [%rd28+4];
	mul.wide.s32 	%rd31, %r22, 4;
	add.s64 	%rd32, %rd30, %rd31;
	ld.global.nc.f32 	%f57, [%rd32];
	fma.rn.f32 	%f67, %f56, %f57, %f55;
	add.s32 	%r42, %r42, 2;
$L__BB5_11:
	and.b32  	%r34, %r21, 1;
	setp.eq.b32 	%p9, %r34, 1;
	not.pred 	%p10, %p9;
	@%p10 bra 	$L__BB5_13;
	add.s32 	%r35, %r42, %r4;
	mul.wide.s32 	%rd33, %r35, 4;
	add.s64 	%rd34, %rd2, %rd33;
	ld.global.nc.f32 	%f58, [%rd34];
	mad.lo.s32 	%r36, %r42, %r22, %r3;
	mul.wide.s32 	%rd35, %r36, 4;
	add.s64 	%rd36, %rd1, %rd35;
	ld.global.nc.f32 	%f59, [%rd36];
	fma.rn.f32 	%f67, %f58, %f59, %f67;
$L__BB5_13:
	mad.lo.s32 	%r37, %r2, %r22, %r3;
	cvta.to.global.u64 	%rd37, %rd4;
	mul.wide.s32 	%rd38, %r37, 4;
	add.s64 	%rd39, %rd37, %rd38;
	st.global.f32 	[%rd39], %f67;
$L__BB5_14:
	ret;

}


// ===== COMPILED SASS (sm_100) =====

	.target	sm_100

	.elftype	@"ET_EXEC"


//--------------------- .note.nv.tkinfo           --------------------------
	.section	.note.nv.tkinfo,"",@"SHT_NOTE"
	.sectionflags	@"SHF_NOTE_NV_TKINFO"
	.tkinfo
        /*0018*/ 	.word	0x00000002
        /*0030*/ 	.string	""
        /*0030*/ 	.string	"ptxas"
        /*0030*/ 	.string	"Cuda compilation tools, release 13.0, V13.0.88"
        /*0030*/ 	.string	"Build cuda_13.0.r13.0/compiler.36424714_0"
        /*0030*/ 	.string	"-arch sm_100 -m 64 "



//--------------------- .note.nv.cuinfo           --------------------------
	.section	.note.nv.cuinfo,"",@"SHT_NOTE"
	.sectionflags	@"SHF_NOTE_NV_CUINFO"
        /*0018*/ 	.short	0x0002
        /*001a*/ 	.short	0x0064
        /*001c*/ 	.short	0x0082
	.zero		2


//--------------------- .nv.info                  --------------------------
	.section	.nv.info,"",@"SHT_CUDA_INFO"
	.align	4


	//----- nvinfo : EIATTR_REGCOUNT
	.align		4
        /*0000*/ 	.byte	0x04, 0x2f
        /*0002*/ 	.short	(.L_1 - .L_0)
	.align		4
.L_0:
        /*0004*/ 	.word	index@(_Z28matmul_backward_input_sharedPKfS0_Pfiii)
        /*0008*/ 	.word	0x00000020


	//----- nvinfo : EIATTR_FRAME_SIZE
	.align		4
.L_1:
        /*000c*/ 	.byte	0x04, 0x11
        /*000e*/ 	.short	(.L_3 - .L_2)
	.align		4
.L_2:
        /*0010*/ 	.word	index@(_Z28matmul_backward_input_sharedPKfS0_Pfiii)
        /*0014*/ 	.word	0x00000000


	//----- nvinfo : EIATTR_REGCOUNT
	.align		4
.L_3:
        /*0018*/ 	.byte	0x04, 0x2f
        /*001a*/ 	.short	(.L_5 - .L_4)
	.align		4
.L_4:
        /*001c*/ 	.word	index@(_Z29matmul_backward_weight_sharedPKfS0_Pfiii)
        /*0020*/ 	.word	0x00000020


	//----- nvinfo : EIATTR_FRAME_SIZE
	.align		4
.L_5:
        /*0024*/ 	.byte	0x04, 0x11
        /*0026*/ 	.short	(.L_7 - .L_6)
	.align		4
.L_6:
        /*0028*/ 	.word	index@(_Z29matmul_backward_weight_sharedPKfS0_Pfiii)
        /*002c*/ 	.word	0x00000000


	//----- nvinfo : EIATTR_REGCOUNT
	.align		4
.L_7:
        /*0030*/ 	.byte	0x04, 0x2f
        /*0032*/ 	.short	(.L_9 - .L_8)
	.align		4
.L_8:
        /*0034*/ 	.word	index@(_Z17add_backward_biasPKfPfii)
        /*0038*/ 	.word	0x00000020


	//----- nvinfo : EIATTR_FRAME_SIZE
	.align		4
.L_9:
        /*003c*/ 	.byte	0x04, 0x11
        /*003e*/ 	.short	(.L_11 - .L_10)
	.align		4
.L_10:
        /*0040*/ 	.word	index@(_Z17add_backward_biasPKfPfii)
        /*0044*/ 	.word	0x00000000


	//----- nvinfo : EIATTR_REGCOUNT
	.align		4
.L_11:
        /*0048*/ 	.byte	0x04, 0x2f
        /*004a*/ 	.short	(.L_13 - .L_12)
	.align		4
.L_12:
        /*004c*/ 	.word	index@(_Z18add_backward_inputPKfPfi)
        /*0050*/ 	.word	0x0000000a


	//----- nvinfo : EIATTR_FRAME_SIZE
	.align		4
.L_13:
        /*0054*/ 	.byte	0x04, 0x11
        /*0056*/ 	.short	(.L_15 - .L_14)
	.align		4
.L_14:
        /*0058*/ 	.word	index@(_Z18add_backward_inputPKfPfi)
        /*005c*/ 	.word	0x00000000


	//----- nvinfo : EIATTR_REGCOUNT
	.align		4
.L_15:
        /*0060*/ 	.byte	0x04, 0x2f
        /*0062*/ 	.short	(.L_17 - .L_16)
	.align		4
.L_16:
        /*0064*/ 	.word	index@(_Z13fill_gradientPfif)
        /*0068*/ 	.word	0x0000000a


	//----- nvinfo : EIATTR_FRAME_SIZE
	.align		4
.L_17:
        /*006c*/ 	.byte	0x04, 0x11
        /*006e*/ 	.short	(.L_19 - .L_18)
	.align		4
.L_18:
        /*0070*/ 	.word	index@(_Z13fill_gradientPfif)
        /*0074*/ 	.word	0x00000000


	//----- nvinfo : EIATTR_REGCOUNT
	.align		4
.L_19:
        /*0078*/ 	.byte	0x04, 0x2f
        /*007a*/ 	.short	(.L_21 - .L_20)
	.align		4
.L_20:
        /*007c*/ 	.word	index@(_Z28matmul_backward_input_simplePKfS0_Pfiii)
        /*0080*/ 	.word	0x00000020


	//----- nvinfo : EIATTR_FRAME_SIZE
	.align		4
.L_21:
        /*0084*/ 	.byte	0x04, 0x11
        /*0086*/ 	.short	(.L_23 - .L_22)
	.align		4
.L_22:
        /*0088*/ 	.word	index@(_Z28matmul_backward_input_simplePKfS0_Pfiii)
        /*008c*/ 	.word	0x00000000


	//----- nvinfo : EIATTR_MIN_STACK_SIZE
	.align		4
.L_23:
        /*0090*/ 	.byte	0x04, 0x12
        /*0092*/ 	.short	(.L_25 - .L_24)
	.align		4
.L_24:
        /*0094*/ 	.word	index@(_Z28matmul_backward_input_simplePKfS0_Pfiii)
        /*0098*/ 	.word	0x00000000


	//----- nvinfo : EIATTR_MIN_STACK_SIZE
	.align		4
.L_25:
        /*009c*/ 	.byte	0x04, 0x12
        /*009e*/ 	.short	(.L_27 - .L_26)
	.align		4
.L_26:
        /*00a0*/ 	.word	index@(_Z13fill_gradientPfif)
        /*00a4*/ 	.word	0x00000000


	//----- nvinfo : EIATTR_MIN_STACK_SIZE
	.align		4
.L_27:
        /*00a8*/ 	.byte	0x04, 0x12
        /*00aa*/ 	.short	(.L_29 - .L_28)
	.align		4
.L_28:
        /*00ac*/ 	.word	index@(_Z18add_backward_inputPKfPfi)
        /*00b0*/ 	.word	0x00000000


	//----- nvinfo : EIATTR_MIN_STACK_SIZE
	.align		4
.L_29:
        /*00b4*/ 	.byte	0x04, 0x12
        /*00b6*/ 	.short	(.L_31 - .L_30)
	.align		4
.L_30:
        /*00b8*/ 	.word	index@(_Z17add_backward_biasPKfPfii)
        /*00bc*/ 	.word	0x00000000


	//----- nvinfo : EIATTR_MIN_STACK_SIZE
	.align		4
.L_31:
        /*00c0*/ 	.byte	0x04, 0x12
        /*00c2*/ 	.short	(.L_33 - .L_32)
	.align		4
.L_32:
        /*00c4*/ 	.word	index@(_Z29matmul_backward_weight_sharedPKfS0_Pfiii)
        /*00c8*/ 	.word	0x00000000


	//----- nvinfo : EIATTR_MIN_STACK_SIZE
	.align		4
.L_33:
        /*00cc*/ 	.byte	0x04, 0x12
        /*00ce*/ 	.short	(.L_35 - .L_34)
	.align		4
.L_34:
        /*00d0*/ 	.word	index@(_Z28matmul_backward_input_sharedPKfS0_Pfiii)
        /*00d4*/ 	.word	0x00000000
.L_35:


//--------------------- .nv.compat                --------------------------
	.section	.nv.compat,"",@"SHT_CUDA_COMPAT_INFO"
	.align	4
        /*0000*/ 	.byte	0x02, 0x09, 0x00, 0x00, 0x02, 0x02, 0x01, 0x00, 0x02, 0x05, 0x05, 0x00, 0x03, 0x07, 0x01, 0x01
        /*0010*/ 	.byte	0x02, 0x03, 0x00, 0x00, 0x02, 0x06, 0x01, 0x00, 0x04, 0x0b, 0x08, 0x00, 0x09, 0x00, 0x00, 0x00
        /*0020*/ 	.byte	0x00, 0x00, 0x00, 0x00


//--------------------- .nv.info._Z28matmul_backward_input_simplePKfS0_Pfiii --------------------------
	.section	.nv.info._Z28matmul_backward_input_simplePKfS0_Pfiii,"",@"SHT_CUDA_INFO"
	.sectionflags	@""
	.align	4


	//----- nvinfo : EIATTR_CUDA_API_VERSION
	.align		4
        /*0000*/ 	.byte	0x04, 0x37
        /*0002*/ 	.short	(.L_37 - .L_36)
.L_36:
        /*0004*/ 	.word	0x00000082


	//----- nvinfo : EIATTR_KPARAM_INFO
	.align		4
.L_37:
        /*0008*/ 	.byte	0x04, 0x17
        /*000a*/ 	.short	(.L_39 - .L_38)
.L_38:
        /*000c*/ 	.word	0x00000000
        /*0010*/ 	.short	0x0005
        /*0012*/ 	.short	0x0020
        /*0014*/ 	.byte	0x00, 0xf0, 0x11, 0x00


	//----- nvinfo : EIATTR_KPARAM_INFO
	.align		4
.L_39:
        /*0018*/ 	.byte	0x04, 0x17
        /*001a*/ 	.short	(.L_41 - .L_40)
.L_40:
        /*001c*/ 	.word	0x00000000
        /*0020*/ 	.short	0x0004
        /*0022*/ 	.short	0x001c
        /*0024*/ 	.byte	0x00, 0xf0, 0x11, 0x00


	//----- nvinfo : EIATTR_KPARAM_INFO
	.align		4
.L_41:
        /*0028*/ 	.byte	0x04, 0x17
        /*002a*/ 	.short	(.L_43 - .L_42)
.L_42:
        /*002c*/ 	.word	0x00000000
        /*0030*/ 	.short	0x0003
        /*0032*/ 	.short	0x0018
        /*0034*/ 	.byte	0x00, 0xf0, 0x11, 0x00


	//----- nvinfo : EIATTR_KPARAM_INFO
	.align		4
.L_43:
        /*0038*/ 	.byte	0x04, 0x17
        /*003a*/ 	.short	(.L_45 - .L_44)
.L_44:
        /*003c*/ 	.word	0x00000000
        /*0040*/ 	.short	0x0002
        /*0042*/ 	.short	0x0010
        /*0044*/ 	.byte	0x00, 0xf5, 0x21, 0x00


	//----- nvinfo : EIATTR_KPARAM_INFO
	.align		4
.L_45:
        /*0048*/ 	.byte	0x04, 0x17
        /*004a*/ 	.short	(.L_47 - .L_46)
.L_46:
        /*004c*/ 	.word	0x00000000
        /*0050*/ 	.short	0x0001
        /*0052*/ 	.short	0x0008
        /*0054*/ 	.byte	0x00, 0xf5, 0x21, 0x00


	//----- nvinfo : EIATTR_KPARAM_INFO
	.align		4
.L_47:
        /*0058*/ 	.byte	0x04, 0x17
        /*005a*/ 	.short	(.L_49 - .L_48)
.L_48:
        /*005c*/ 	.word	0x00000000
        /*0060*/ 	.short	0x0000
        /*0062*/ 	.short	0x0000
        /*0064*/ 	.byte	0x00, 0xf5, 0x21, 0x00


	//----- nvinfo : EIATTR_SPARSE_MMA_MASK
	.align		4
.L_49:
        /*0068*/ 	.byte	0x03, 0x50
        /*006a*/ 	.short	0x0000


	//----- nvinfo : EIATTR_MAXREG_COUNT
	.align		4
        /*006c*/ 	.byte	0x03, 0x1b
        /*006e*/ 	.short	0x00ff


	//----- nvinfo : EIATTR_MERCURY_ISA_VERSION
	.align		4
        /*0070*/ 	.byte	0x03, 0x5f
        /*0072*/ 	.short	0x0101


	//----- nvinfo : EIATTR_VRC_CTA_INIT_COUNT
	.align		4
        /*0074*/ 	.byte	0x02, 0x4a
	.zero		1
	.zero		1


	//----- nvinfo : EIATTR_EXIT_INSTR_OFFSETS
	.align		4
        /*0078*/ 	.byte	0x04, 0x1c
        /*007a*/ 	.short	(.L_51 - .L_50)


	//   ....[0]....
.L_50:
        /*007c*/ 	.word	0x00000090


	//   ....[1]....
        /*0080*/ 	.word	0x000009a0


	//----- nvinfo : EIATTR_CBANK_PARAM_SIZE
	.align		4
.L_51:
        /*0084*/ 	.byte	0x03, 0x19
        /*0086*/ 	.short	0x0024


	//----- nvinfo : EIATTR_PARAM_CBANK
	.align		4
        /*0088*/ 	.byte	0x04, 0x0a
        /*008a*/ 	.short	(.L_53 - .L_52)
	.align		4
.L_52:
        /*008c*/ 	.word	index@(.nv.constant0._Z28matmul_backward_input_simplePKfS0_Pfiii)
        /*0090*/ 	.short	0x0380
        /*0092*/ 	.short	0x0024


	//----- nvinfo : EIATTR_SW_WAR
	.align		4
.L_53:
        /*0094*/ 	.byte	0x04, 0x36
        /*0096*/ 	.short	(.L_55 - .L_54)
.L_54:
        /*0098*/ 	.word	0x00000008
.L_55:


//--------------------- .nv.info._Z13fill_gradientPfif --------------------------
	.section	.nv.info._Z13fill_gradientPfif,"",@"SHT_CUDA_INFO"
	.sectionflags	@""
	.align	4


	//----- nvinfo : EIATTR_CUDA_API_VERSION
	.align		4
        /*0000*/ 	.byte	0x04, 0x37
        /*0002*/ 	.short	(.L_57 - .L_56)
.L_56:
        /*0004*/ 	.word	0x00000082


	//----- nvinfo : EIATTR_KPARAM_INFO
	.align		4
.L_57:
        /*0008*/ 	.byte	0x04, 0x17
        /*000a*/ 	.short	(.L_59 - .L_58)
.L_58:
        /*000c*/ 	.word	0x00000000
        /*0010*/ 	.short	0x0002
        /*0012*/ 	.short	0x000c
        /*0014*/ 	.byte	0x00, 0xf0, 0x11, 0x00


	//----- nvinfo : EIATTR_KPARAM_INFO
	.align		4
.L_59:
        /*0018*/ 	.byte	0x04, 0x17
        /*001a*/ 	.short	(.L_61 - .L_60)
.L_60:
        /*001c*/ 	.word	0x00000000
        /*0020*/ 	.short	0x0001
        /*0022*/ 	.short	0x0008
        /*0024*/ 	.byte	0x00, 0xf0, 0x11, 0x00


	//----- nvinfo : EIATTR_KPARAM_INFO
	.align		4
.L_61:
        /*0028*/ 	.byte	0x04, 0x17
        /*002a*/ 	.short	(.L_63 - .L_62)
.L_62:
        /*002c*/ 	.word	0x00000000
        /*0030*/ 	.short	0x0000
        /*0032*/ 	.short	0x0000
        /*0034*/ 	.byte	0x00, 0xf5, 0x21, 0x00


	//----- nvinfo : EIATTR_SPARSE_MMA_MASK
	.align		4
.L_63:
        /*0038*/ 	.byte	0x03, 0x50
        /*003a*/ 	.short	0x0000


	//----- nvinfo : EIATTR_MAXREG_COUNT
	.align		4
        /*003c*/ 	.byte	0x03, 0x1b
        /*003e*/ 	.short	0x00ff


	//----- nvinfo : EIATTR_MERCURY_ISA_VERSION
	.align		4
        /*0040*/ 	.byte	0x03, 0x5f
        /*0042*/ 	.short	0x0101


	//----- nvinfo : EIATTR_VRC_CTA_INIT_COUNT
	.align		4
        /*0044*/ 	.byte	0x02, 0x4a
	.zero		1
	.zero		1


	//----- nvinfo : EIATTR_EXIT_INSTR_OFFSETS
	.align		4
        /*0048*/ 	.byte	0x04, 0x1c
        /*004a*/ 	.short	(.L_65 - .L_64)


	//   ....[0]....
.L_64:
        /*004c*/ 	.word	0x00000070


	//   ....[1]....
        /*0050*/ 	.word	0x000000d0


	//----- nvinfo : EIATTR_CBANK_PARAM_SIZE
	.align		4
.L_65:
        /*0054*/ 	.byte	0x03, 0x19
        /*0056*/ 	.short	0x0010


	//----- nvinfo : EIATTR_PARAM_CBANK
	.align		4
        /*0058*/ 	.byte	0x04, 0x0a
        /*005a*/ 	.short	(.L_67 - .L_66)
	.align		4
.L_66:
        /*005c*/ 	.word	index@(.nv.constant0._Z13fill_gradientPfif)
        /*0060*/ 	.short	0x0380
        /*0062*/ 	.short	0x0010


	//----- nvinfo : EIATTR_SW_WAR
	.align		4
.L_67:
        /*0064*/ 	.byte	0x04, 0x36
        /*0066*/ 	.short	(.L_69 - .L_68)
.L_68:
        /*0068*/ 	.word	0x00000008
.L_69:


//--------------------- .nv.info._Z18add_backward_inputPKfPfi --------------------------
	.section	.nv.info._Z18add_backward_inputPKfPfi,"",@"SHT_CUDA_INFO"
	.sectionflags	@""
	.align	4


	//----- nvinfo : EIATTR_CUDA_API_VERSION
	.align		4
        /*0000*/ 	.byte	0x04, 0x37
        /*0002*/ 	.short	(.L_71 - .L_70)
.L_70:
        /*0004*/ 	.word	0x00000082


	//----- nvinfo : EIATTR_KPARAM_INFO
	.align		4
.L_71:
        /*0008*/ 	.byte	0x04, 0x17
        /*000a*/ 	.short	(.L_73 - .L_72)
.L_72:
        /*000c*/ 	.word	0x00000000
        /*0010*/ 	.short	0x0002
        /*0012*/ 	.short	0x0010
        /*0014*/ 	.byte	0x00, 0xf0, 0x11, 0x00


	//----- nvinfo : EIATTR_KPARAM_INFO
	.align		4
.L_73:
        /*0018*/ 	.byte	0x04, 0x17
        /*001a*/ 	.short	(.L_75 - .L_74)
.L_74:
        /*001c*/ 	.word	0x00000000
        /*0020*/ 	.short	0x0001
        /*0022*/ 	.short	0x0008
        /*0024*/ 	.byte	0x00, 0xf5, 0x21, 0x00


	//----- nvinfo : EIATTR_KPARAM_INFO
	.align		4
.L_75:
        /*0028*/ 	.byte	0x04, 0x17
        /*002a*/ 	.short	(.L_77 - .L_76)
.L_76:
        /*002c*/ 	.word	0x00000000
        /*0030*/ 	.short	0x0000
        /*0032*/ 	.short	0x0000
        /*0034*/ 	.byte	0x00, 0xf5, 0x21, 0x00


	//----- nvinfo : EIATTR_SPARSE_MMA_MASK
	.align		4
.L_77:
        /*0038*/ 	.byte	0x03, 0x50
        /*003a*/ 	.short	0x0000


	//----- nvinfo : EIATTR_MAXREG_COUNT
	.align		4
        /*003c*/ 	.byte	0x03, 0x1b
        /*003e*/ 	.short	0x00ff


	//----- nvinfo : EIATTR_MERCURY_ISA_VERSION
	.align		4
        /*0040*/ 	.byte	0x03, 0x5f
        /*0042*/ 	.short	0x0101


	//----- nvinfo : EIATTR_VRC_CTA_INIT_COUNT
	.align		4
        /*0044*/ 	.byte	0x02, 0x4a
	.zero		1
	.zero		1


	//----- nvinfo : EIATTR_EXIT_INSTR_OFFSETS
	.align		4
        /*0048*/ 	.byte	0x04, 0x1c
        /*004a*/ 	.short	(.L_79 - .L_78)


	//   ....[0]....
.L_78:
        /*004c*/ 	.word	0x00000070


	//   ....[1]....
        /*0050*/ 	.word	0x000000f0


	//----- nvinfo : EIATTR_CBANK_PARAM_SIZE
	.align		4
.L_79:
        /*0054*/ 	.byte	0x03, 0x19
        /*0056*/ 	.short	0x0014


	//----- nvinfo : EIATTR_PARAM_CBANK
	.align		4
        /*0058*/ 	.byte	0x04, 0x0a
        /*005a*/ 	.short	(.L_81 - .L_80)
	.align		4
.L_80:
        /*005c*/ 	.word	index@(.nv.constant0._Z18add_backward_inputPKfPfi)
        /*0060*/ 	.short	0x0380
        /*0062*/ 	.short	0x0014


	//----- nvinfo : EIATTR_SW_WAR
	.align		4
.L_81:
        /*0064*/ 	.byte	0x04, 0x36
        /*0066*/ 	.short	(.L_83 - .L_82)
.L_82:
        /*0068*/ 	.word	0x00000008
.L_83:


//--------------------- .nv.info._Z17add_backward_biasPKfPfii --------------------------
	.section	.nv.info._Z17add_backward_biasPKfPfii,"",@"SHT_CUDA_INFO"
	.sectionflags	@""
	.align	4


	//----- nvinfo : EIATTR_CUDA_API_VERSION
	.align		4
        /*0000*/ 	.byte	0x04, 0x37
        /*0002*/ 	.short	(.L_85 - .L_84)
.L_84:
        /*0004*/ 	.word	0x00000082


	//----- nvinfo : EIATTR_KPARAM_INFO
	.align		4
.L_85:
        /*0008*/ 	.byte	0x04, 0x17
        /*000a*/ 	.short	(.L_87 - .L_86)
.L_86:
        /*000c*/ 	.word	0x00000000
        /*0010*/ 	.short	0x0003
        /*0012*/ 	.short	0x0014
        /*0014*/ 	.byte	0x00, 0xf0, 0x11, 0x00


	//----- nvinfo : EIATTR_KPARAM_INFO
	.align		4
.L_87:
        /*0018*/ 	.byte	0x04, 0x17
        /*001a*/ 	.short	(.L_89 - .L_88)
.L_88:
        /*001c*/ 	.word	0x00000000
        /*0020*/ 	.short	0x0002
        /*0022*/ 	.short	0x0010
        /*0024*/ 	.byte	0x00, 0xf0, 0x11, 0x00


	//----- nvinfo : EIATTR_KPARAM_INFO
	.align		4
.L_89:
        /*0028*/ 	.byte	0x04, 0x17
        /*002a*/ 	.short	(.L_91 - .L_90)
.L_90:
        /*002c*/ 	.word	0x00000000
        /*0030*/ 	.short	0x0001
        /*0032*/ 	.short	0x0008
        /*0034*/ 	.byte	0x00, 0xf5, 0x21, 0x00


	//----- nvinfo : EIATTR_KPARAM_INFO
	.align		4
.L_91:
        /*0038*/ 	.byte	0x04, 0x17
        /*003a*/ 	.short	(.L_93 - .L_92)
.L_92:
        /*003c*/ 	.word	0x00000000
        /*0040*/ 	.short	0x0000
        /*0042*/ 	.short	0x0000
        /*0044*/ 	.byte	0x00, 0xf5, 0x21, 0x00


	//----- nvinfo : EIATTR_SPARSE_MMA_MASK
	.align		4
.L_93:
        /*0048*/ 	.byte	0x03, 0x50
        /*004a*/ 	.short	0x0000


	//----- nvinfo : EIATTR_MAXREG_COUNT
	.align		4
        /*004c*/ 	.byte	0x03, 0x1b
        /*004e*/ 	.short	0x00ff


	//----- nvinfo : EIATTR_MERCURY_ISA_VERSION
	.align		4
        /*0050*/ 	.byte	0x03, 0x5f
        /*0052*/ 	.short	0x0101


	//----- nvinfo : EIATTR_VRC_CTA_INIT_COUNT
	.align		4
        /*0054*/ 	.byte	0x02, 0x4a
	.zero		1
	.zero		1


	//----- nvinfo : EIATTR_EXIT_INSTR_OFFSETS
	.align		4
        /*0058*/ 	.byte	0x04, 0x1c
        /*005a*/ 	.short	(.L_95 - .L_94)


	//   ....[0]....
.L_94:
        /*005c*/ 	.word	0x00000070


	//   ....[1]....
        /*0060*/ 	.word	0x000008e0


	//----- nvinfo : EIATTR_CBANK_PARAM_SIZE
	.align		4
.L_95:
        /*0064*/ 	.byte	0x03, 0x19
        /*0066*/ 	.short	0x0018


	//----- nvinfo : EIATTR_PARAM_CBANK
	.align		4
        /*0068*/ 	.byte	0x04, 0x0a
        /*006a*/ 	.short	(.L_97 - .L_96)
	.align		4
.L_96:
        /*006c*/ 	.word	index@(.nv.constant0._Z17add_backward_biasPKfPfii)
        /*0070*/ 	.short	0x0380
        /*0072*/ 	.short	0x0018


	//----- nvinfo : EIATTR_SW_WAR
	.align		4
.L_97:
        /*0074*/ 	.byte	0x04, 0x36
        /*0076*/ 	.short	(.L_99 - .L_98)
.L_98:
        /*0078*/ 	.word	0x00000008
.L_99:


//--------------------- .nv.info._Z29matmul_backward_weight_sharedPKfS0_Pfiii --------------------------
	.section	.nv.info._Z29matmul_backward_weight_sharedPKfS0_Pfiii,"",@"SHT_CUDA_INFO"
	.sectionflags	@""
	.align	4


	//----- nvinfo : EIATTR_CUDA_API_VERSION
	.align		4
        /*0000*/ 	.byte	0x04, 0x37
        /*0002*/ 	.short	(.L_101 - .L_100)
.L_100:
        /*0004*/ 	.word	0x00000082


	//----- nvinfo : EIATTR_KPARAM_INFO
	.align		4
.L_101:
        /*0008*/ 	.byte	0x04, 0x17
        /*000a*/ 	.short	(.L_103 - .L_102)
.L_102:
        /*000c*/ 	.word	0x00000000
        /*0010*/ 	.short	0x0005
        /*0012*/ 	.short	0x0020
        /*0014*/ 	.byte	0x00, 0xf0, 0x11, 0x00


	//----- nvinfo : EIATTR_KPARAM_INFO
	.align		4
.L_103:
        /*0018*/ 	.byte	0x04, 0x17
        /*001a*/ 	.short	(.L_105 - .L_104)
.L_104:
        /*001c*/ 	.word	0x00000000
        /*0020*/ 	.short	0x0004
        /*0022*/ 	.short	0x001c
        /*0024*/ 	.byte	0x00, 0xf0, 0x11, 0x00


	//----- nvinfo : EIATTR_KPARAM_INFO
	.align		4
.L_105:
        /*0028*/ 	.byte	0x04, 0x17
        /*002a*/ 	.short	(.L_107 - .L_106)
.L_106:
        /*002c*/ 	.word	0x00000000
        /*0030*/ 	.short	0x0003
        /*0032*/ 	.short	0x0018
        /*0034*/ 	.byte	0x00, 0xf0, 0x11, 0x00


	//----- nvinfo : EIATTR_KPARAM_INFO
	.align		4
.L_107:
        /*0038*/ 	.byte	0x04, 0x17
        /*003a*/ 	.short	(.L_109 - .L_108)
.L_108:
        /*003c*/ 	.word	0x00000000
        /*0040*/ 	.short	0x0002
        /*0042*/ 	.short	0x0010
        /*0044*/ 	.byte	0x00, 0xf5, 0x21, 0x00


	//----- nvinfo : EIATTR_KPARAM_INFO
	.align		4
.L_109:
        /*0048*/ 	.byte	0x04, 0x17
        /*004a*/ 	.short	(.L_111 - .L_110)
.L_110:
        /*004c*/ 	.word	0x00000000
        /*0050*/ 	.short	0x0001
        /*0052*/ 	.short	0x0008
        /*0054*/ 	.byte	0x00, 0xf5, 0x21, 0x00


	//----- nvinfo : EIATTR_KPARAM_INFO
	.align		4
.L_111:
        /*0058*/ 	.byte	0x04, 0x17
        /*005a*/ 	.short	(.L_113 - .L_112)
.L_112:
        /*005c*/ 	.word	0x00000000
        /*0060*/ 	.short	0x0000
        /*0062*/ 	.short	0x0000
        /*0064*/ 	.byte	0x00, 0xf5, 0x21, 0x00


	//----- nvinfo : EIATTR_SPARSE_MMA_MASK
	.align		4
.L_113:
        /*0068*/ 	.byte	0x03, 0x50
        /*006a*/ 	.short	0x0000


	//----- nvinfo : EIATTR_MAXREG_COUNT
	.align		4
        /*006c*/ 	.byte	0x03, 0x1b
        /*006e*/ 	.short	0x00ff


	//----- nvinfo : EIATTR_NUM_BARRIERS
	.align		4
        /*0070*/ 	.byte	0x02, 0x4c
        /*0072*/ 	.byte	0x01
	.zero		1


	//----- nvinfo : EIATTR_MERCURY_ISA_VERSION
	.align		4
        /*0074*/ 	.byte	0x03, 0x5f
        /*0076*/ 	.short	0x0101


	//----- nvinfo : EIATTR_VRC_CTA_INIT_COUNT
	.align		4
        /*0078*/ 	.byte	0x02, 0x4a
	.zero		1
	.zero		1


	//----- nvinfo : EIATTR_EXIT_INSTR_OFFSETS
	.align		4
        /*007c*/ 	.byte	0x04, 0x1c
        /*007e*/ 	.short	(.L_115 - .L_114)


	//   ....[0]....
.L_114:
        /*0080*/ 	.word	0x00000d40


	//   ....[1]....
        /*0084*/ 	.word	0x00000d90


	//----- nvinfo : EIATTR_CBANK_PARAM_SIZE
	.align		4
.L_115:
        /*0088*/ 	.byte	0x03, 0x19
        /*008a*/ 	.short	0x0024


	//----- nvinfo : EIATTR_PARAM_CBANK
	.align		4
        /*008c*/ 	.byte	0x04, 0x0a
        /*008e*/ 	.short	(.L_117 - .L_116)
	.align		4
.L_116:
        /*0090*/ 	.word	index@(.nv.constant0._Z29matmul_backward_weight_sharedPKfS0_Pfiii)
        /*0094*/ 	.short	0x0380
        /*0096*/ 	.short	0x0024


	//----- nvinfo : EIATTR_SW_WAR
	.align		4
.L_117:
        /*0098*/ 	.byte	0x04, 0x36
        /*009a*/ 	.short	(.L_119 - .L_118)
.L_118:
        /*009c*/ 	.word	0x00000008
.L_119:


//--------------------- .nv.info._Z28matmul_backward_input_sharedPKfS0_Pfiii --------------------------
	.section	.nv.info._Z28matmul_backward_input_sharedPKfS0_Pfiii,"",@"SHT_CUDA_INFO"
	.sectionflags	@""
	.align	4


	//----- nvinfo : EIATTR_CUDA_API_VERSION
	.align		4
        /*0000*/ 	.byte	0x04, 0x37
        /*0002*/ 	.short	(.L_121 - .L_120)
.L_120:
        /*0004*/ 	.word	0x00000082


	//----- nvinfo : EIATTR_KPARAM_INFO
	.align		4
.L_121:
        /*0008*/ 	.byte	0x04, 0x17
        /*000a*/ 	.short	(.L_123 - .L_122)
.L_122:
        /*000c*/ 	.word	0x00000000
        /*0010*/ 	.short	0x0005
        /*0012*/ 	.short	0x0020
        /*0014*/ 	.byte	0x00, 0xf0, 0x11, 0x00


	//----- nvinfo : EIATTR_KPARAM_INFO
	.align		4
.L_123:
        /*0018*/ 	.byte	0x04, 0x17
        /*001a*/ 	.short	(.L_125 - .L_124)
.L_124:
        /*001c*/ 	.word	0x00000000
        /*0020*/ 	.short	0x0004
        /*0022*/ 	.short	0x001c
        /*0024*/ 	.byte	0x00, 0xf0, 0x11, 0x00


	//----- nvinfo : EIATTR_KPARAM_INFO
	.align		4
.L_125:
        /*0028*/ 	.byte	0x04, 0x17
        /*002a*/ 	.short	(.L_127 - .L_126)
.L_126:
        /*002c*/ 	.word	0x00000000
        /*0030*/ 	.short	0x0003
        /*0032*/ 	.short	0x0018
        /*0034*/ 	.byte	0x00, 0xf0, 0x11, 0x00


	//----- nvinfo : EIATTR_KPARAM_INFO
	.align		4
.L_127:
        /*0038*/ 	.byte	0x04, 0x17
        /*003a*/ 	.short	(.L_129 - .L_128)
.L_128:
        /*003c*/ 	.word	0x00000000
        /*0040*/ 	.short	0x0002
        /*0042*/ 	.short	0x0010
        /*0044*/ 	.byte	0x00, 0xf5, 0x21, 0x00


	//----- nvinfo : EIATTR_KPARAM_INFO
	.align		4
.L_129:
        /*0048*/ 	.byte	0x04, 0x17
        /*004a*/ 	.short	(.L_131 - .L_130)
.L_130:
        /*004c*/ 	.word	0x00000000
        /*0050*/ 	.short	0x0001
        /*0052*/ 	.short	0x0008
        /*0054*/ 	.byte	0x00, 0xf5, 0x21, 0x00


	//----- nvinfo : EIATTR_KPARAM_INFO
	.align		4
.L_131:
        /*0058*/ 	.byte	0x04, 0x17
        /*005a*/ 	.short	(.L_133 - .L_132)
.L_132:
        /*005c*/ 	.word	0x00000000
        /*0060*/ 	.short	0x0000
        /*0062*/ 	.short	0x0000
        /*0064*/ 	.byte	0x00, 0xf5, 0x21, 0x00


	//----- nvinfo : EIATTR_SPARSE_MMA_MASK
	.align		4
.L_133:
        /*0068*/ 	.byte	0x03, 0x50
        /*006a*/ 	.short	0x0000


	//----- nvinfo : EIATTR_MAXREG_COUNT
	.align		4
        /*006c*/ 	.byte	0x03, 0x1b
        /*006e*/ 	.short	0x00ff


	//----- nvinfo : EIATTR_NUM_BARRIERS
	.align		4
        /*0070*/ 	.byte	0x02, 0x4c
        /*0072*/ 	.byte	0x01
	.zero		1


	//----- nvinfo : EIATTR_MERCURY_ISA_VERSION
	.align		4
        /*0074*/ 	.byte	0x03, 0x5f
        /*0076*/ 	.short	0x0101


	//----- nvinfo : EIATTR_VRC_CTA_INIT_COUNT
	.align		4
        /*0078*/ 	.byte	0x02, 0x4a
	.zero		1
	.zero		1


	//----- nvinfo : EIATTR_EXIT_INSTR_OFFSETS
	.align		4
        /*007c*/ 	.byte	0x04, 0x1c
        /*007e*/ 	.short	(.L_135 - .L_134)


	//   ....[0]....
.L_134:
        /*0080*/ 	.word	0x00000db0


	//   ....[1]....
        /*0084*/ 	.word	0x00000e00


	//----- nvinfo : EIATTR_CBANK_PARAM_SIZE
	.align		4
.L_135:
        /*0088*/ 	.byte	0x03, 0x19
        /*008a*/ 	.short	0x0024


	//----- nvinfo : EIATTR_PARAM_CBANK
	.align		4
        /*008c*/ 	.byte	0x04, 0x0a
        /*008e*/ 	.short	(.L_137 - .L_136)
	.align		4
.L_136:
        /*0090*/ 	.word	index@(.nv.constant0._Z28matmul_backward_input_sharedPKfS0_Pfiii)
        /*0094*/ 	.short	0x0380
        /*0096*/ 	.short	0x0024


	//----- nvinfo : EIATTR_SW_WAR
	.align		4
.L_137:
        /*0098*/ 	.byte	0x04, 0x36
        /*009a*/ 	.short	(.L_139 - .L_138)
.L_138:
        /*009c*/ 	.word	0x00000008
.L_139:


//--------------------- .nv.callgraph             --------------------------
	.section	.nv.callgraph,"",@"SHT_CUDA_CALLGRAPH"
	.align	4
	.sectionentsize	8
	.align		4
        /*0000*/ 	.word	0x00000000
	.align		4
        /*0004*/ 	.word	0xffffffff
	.align		4
        /*0008*/ 	.word	0x00000000
	.align		4
        /*000c*/ 	.word	0xfffffffe
	.align		4
        /*0010*/ 	.word	0x00000000
	.align		4
        /*0014*/ 	.word	0xfffffffd
	.align		4
        /*0018*/ 	.word	0x00000000
	.align		4
        /*001c*/ 	.word	0xfffffffc


//--------------------- .text._Z28matmul_backward_input_simplePKfS0_Pfiii --------------------------
	.section	.text._Z28matmul_backward_input_simplePKfS0_Pfiii,"ax",@progbits
	.align	128
        .global         _Z28matmul_backward_input_simplePKfS0_Pfiii
        .type           _Z28matmul_backward_input_simplePKfS0_Pfiii,@function
        .size           _Z28matmul_backward_input_simplePKfS0_Pfiii,(.L_x_22 - _Z28matmul_backward_input_simplePKfS0_Pfiii)
        .other          _Z28matmul_backward_input_simplePKfS0_Pfiii,@"STO_CUDA_ENTRY STV_DEFAULT"
_Z28matmul_backward_input_simplePKfS0_Pfiii:
.text._Z28matmul_backward_input_simplePKfS0_Pfiii:
[----:B------:R-:W-:Y:S01]  /*0000*/  LDC R1, c[0x0][0x37c] ;  /* 0x0000df00ff017b82 */ /* 0x000fe20000000800 */
[----:B------:R-:W0:Y:S07]  /*0010*/  S2R R3, SR_TID.X ;  /* 0x0000000000037919 */ /* 0x000e2e0000002100 */
[----:B------:R-:W0:Y:S01]  /*0020*/  S2UR UR4, SR_CTAID.X ;  /* 0x00000000000479c3 */ /* 0x000e220000002500 */
[----:B------:R-:W1:Y:S07]  /*0030*/  LDCU UR5, c[0x0][0x398] ;  /* 0x00007300ff0577ac */ /* 0x000e6e0008000800 */
[----:B------:R-:W0:Y:S08]  /*0040*/  LDC R16, c[0x0][0x360] ;  /* 0x0000d800ff107b82 */ /* 0x000e300000000800 */
[----:B------:R-:W1:Y:S01]  /*0050*/  LDC R15, c[0x0][0x3a0] ;  /* 0x0000e800ff0f7b82 */ /* 0x000e620000000800 */
[----:B0-----:R-:W-:-:S02]  /*0060*/  IMAD R16, R16, UR4, R3 ;  /* 0x0000000410107c24 */ /* 0x001fc4000f8e0203 */
[----:B-1----:R-:W-:-:S05]  /*0070*/  IMAD R3, R15, UR5, RZ ;  /* 0x000000050f037c24 */ /* 0x002fca000f8e02ff */
[----:B------:R-:W-:-:S13]  /*0080*/  ISETP.GE.AND P0, PT, R16, R3, PT ;  /* 0x000000031000720c */ /* 0x000fda0003f06270 */
[----:B------:R-:W-:Y:S05]  /*0090*/  @P0 EXIT ;  /* 0x000000000000094d */ /* 0x000fea0003800000 */
[----:B------:R-:W-:Y:S01]  /*00a0*/  IABS R5, R15 ;  /* 0x0000000f00057213 */ /* 0x000fe20000000000 */
[----:B------:R-:W0:Y:S01]  /*00b0*/  LDCU.64 UR6, c[0x0][0x358] ;  /* 0x00006b00ff0677ac */ /* 0x000e220008000a00 */
[----:B------:R-:W-:Y:S02]  /*00c0*/  MOV R26, RZ ;  /* 0x000000ff001a7202 */ /* 0x000fe40000000f00 */
[----:B------:R-:W1:Y:S08]  /*00d0*/  I2F.RP R0, R5 ;  /* 0x0000000500007306 */ /* 0x000e700000209400 */
[----:B-1----:R-:W1:Y:S02]  /*00e0*/  MUFU.RCP R0, R0 ;  /* 0x0000000000007308 */ /* 0x002e640000001000 */
[----:B-1----:R-:W-:-:S06]  /*00f0*/  IADD3 R2, PT, PT, R0, 0xffffffe, RZ ;  /* 0x0ffffffe00027810 */ /* 0x002fcc0007ffe0ff */
[----:B------:R1:W2:Y:S02]  /*0100*/  F2I.FTZ.U32.TRUNC.NTZ R3, R2 ;  /* 0x0000000200037305 */ /* 0x0002a4000021f000 */
[----:B-1----:R-:W-:Y:S01]  /*0110*/  HFMA2 R2, -RZ, RZ, 0, 0 ;  /* 0x00000000ff027431 */ /* 0x002fe200000001ff */
[----:B--2---:R-:W-:-:S05]  /*0120*/  IADD3 R4, PT, PT, RZ, -R3, RZ ;  /* 0x80000003ff047210 */ /* 0x004fca0007ffe0ff */
[----:B------:R-:W-:Y:S01]  /*0130*/  IMAD R7, R4, R5, RZ ;  /* 0x0000000504077224 */ /* 0x000fe200078e02ff */
[----:B------:R-:W-:-:S03]  /*0140*/  IABS R4, R16 ;  /* 0x0000001000047213 */ /* 0x000fc60000000000 */
[----:B------:R-:W-:Y:S01]  /*0150*/  IMAD.HI.U32 R3, R3, R7, R2 ;  /* 0x0000000703037227 */ /* 0x000fe200078e0002 */
[----:B------:R-:W-:-:S04]  /*0160*/  LOP3.LUT R2, R16, R15, RZ, 0x3c, !PT ;  /* 0x0000000f10027212 */ /* 0x000fc800078e3cff */
[----:B------:R-:W-:Y:S01]  /*0170*/  ISETP.GE.AND P1, PT, R2, RZ, PT ;  /* 0x000000ff0200720c */ /* 0x000fe20003f26270 */
[----:B------:R-:W-:-:S05]  /*0180*/  IMAD.HI.U32 R14, R3, R4, RZ ;  /* 0x00000004030e7227 */ /* 0x000fca00078e00ff */
[----:B------:R-:W-:-:S05]  /*0190*/  IADD3 R0, PT, PT, -R14, RZ, RZ ;  /* 0x000000ff0e007210 */ /* 0x000fca0007ffe1ff */
[----:B------:R-:W-:-:S05]  /*01a0*/  IMAD R0, R5, R0, R4 ;  /* 0x0000000005007224 */ /* 0x000fca00078e0204 */
[----:B------:R-:W-:-:S13]  /*01b0*/  ISETP.GT.U32.AND P2, PT, R5, R0, PT ;  /* 0x000000000500720c */ /* 0x000fda0003f44070 */
[-C--:B------:R-:W-:Y:S02]  /*01c0*/  @!P2 IADD3 R0, PT, PT, R0, -R5.reuse, RZ ;  /* 0x800000050000a210 */ /* 0x080fe40007ffe0ff */
[----:B------:R-:W-:Y:S02]  /*01d0*/  @!P2 IADD3 R14, PT, PT, R14, 0x1, RZ ;  /* 0x000000010e0ea810 */ /* 0x000fe40007ffe0ff */
[----:B------:R-:W-:Y:S02]  /*01e0*/  ISETP.GE.U32.AND P0, PT, R0, R5, PT ;  /* 0x000000050000720c */ /* 0x000fe40003f06070 */
[----:B------:R-:W1:Y:S01]  /*01f0*/  LDC R0, c[0x0][0x39c] ;  /* 0x0000e700ff007b82 */ /* 0x000e620000000800 */
[----:B------:R-:W-:-:S10]  /*0200*/  ISETP.NE.AND P2, PT, R15, RZ, PT ;  /* 0x000000ff0f00720c */ /* 0x000fd40003f45270 */
[----:B------:R-:W-:-:S04]  /*0210*/  @P0 IADD3 R14, PT, PT, R14, 0x1, RZ ;  /* 0x000000010e0e0810 */ /* 0x000fc80007ffe0ff */
[----:B------:R-:W-:Y:S02]  /*0220*/  @!P1 IADD3 R14, PT, PT, -R14, RZ, RZ ;  /* 0x000000ff0e0e9210 */ /* 0x000fe40007ffe1ff */
[----:B------:R-:W-:-:S04]  /*0230*/  @!P2 LOP3.LUT R14, RZ, R15, RZ, 0x33, !PT ;  /* 0x0000000fff0ea212 */ /* 0x000fc800078e33ff */
[----:B------:R-:W-:Y:S02]  /*0240*/  IADD3 R2, PT, PT, -R14, RZ, RZ ;  /* 0x000000ff0e027210 */ /* 0x000fe40007ffe1ff */
[----:B-1----:R-:W-:-:S03]  /*0250*/  ISETP.GE.AND P0, PT, R0, 0x1, PT ;  /* 0x000000010000780c */ /* 0x002fc60003f06270 */
[----:B------:R-:W-:-:S10]  /*0260*/  IMAD R16, R15, R2, R16 ;  /* 0x000000020f107224 */ /* 0x000fd400078e0210 */
[----:B0-----:R-:W-:Y:S05]  /*0270*/  @!P0 BRA `(.L_x_0) ;  /* 0x0000000400b88947 */ /* 0x001fea0003800000 */
[----:B------:R-:W-:Y:S01]  /*0280*/  ISETP.GE.U32.AND P0, PT, R0, 0x8, PT ;  /* 0x000000080000780c */ /* 0x000fe20003f06070 */
[----:B------:R-:W-:Y:S01]  /*0290*/  IMAD R18, R14, R0, RZ ;  /* 0x000000000e127224 */ /* 0x000fe200078e02ff */
[----:B------:R-:W-:Y:S02]  /*02a0*/  LOP3.LUT R25, R0, 0x7, RZ, 0xc0, !PT ;  /* 0x0000000700197812 */ /* 0x000fe400078ec0ff */
[----:B------:R-:W-:Y:S02]  /*02b0*/  MOV R26, RZ ;  /* 0x000000ff001a7202 */ /* 0x000fe40000000f00 */
[----:B------:R-:W-:Y:S02]  /*02c0*/  ISETP.NE.AND P1, PT, R25, RZ, PT ;  /* 0x000000ff1900720c */ /* 0x000fe40003f25270 */
[----:B------:R-:W-:-:S05]  /*02d0*/  MOV R19, RZ ;  /* 0x000000ff00137202 */ /* 0x000fca0000000f00 */
[----:B------:R-:W-:Y:S06]  /*02e0*/  @!P0 BRA `(.L_x_1) ;  /* 0x0000000000c48947 */ /* 0x000fec0003800000 */
[----:B------:R-:W0:Y:S01]  /*02f0*/  LDCU.64 UR4, c[0x0][0x380] ;  /* 0x00007000ff0477ac */ /* 0x000e220008000a00 */
[----:B------:R-:W-:Y:S01]  /*0300*/  LOP3.LUT R19, R0, 0x7ffffff8, RZ, 0xc0, !PT ;  /* 0x7ffffff800137812 */ /* 0x000fe200078ec0ff */
[----:B------:R-:W-:Y:S01]  /*0310*/  HFMA2 R26, -RZ, RZ, 0, 0 ;  /* 0x00000000ff1a7431 */ /* 0x000fe200000001ff */
[----:B------:R-:W-:Y:S02]  /*0320*/  MOV R17, R18 ;  /* 0x0000001200117202 */ /* 0x000fe40000000f00 */
[----:B------:R-:W-:Y:S02]  /*0330*/  MOV R22, R16 ;  /* 0x0000001000167202 */ /* 0x000fe40000000f00 */
[----:B------:R-:W-:Y:S01]  /*0340*/  IADD3 R20, PT, PT, -R19, RZ, RZ ;  /* 0x000000ff13147210 */ /* 0x000fe20007ffe1ff */
[----:B0-----:R-:W-:-:S04]  /*0350*/  UIADD3 UR4, UP0, UPT, UR4, 0x10, URZ ;  /* 0x0000001004047890 */ /* 0x001fc8000ff1e0ff */
[----:B------:R-:W-:-:S12]  /*0360*/  UIADD3.X UR5, UPT, UPT, URZ, UR5, URZ, UP0, !UPT ;  /* 0x00000005ff057290 */ /* 0x000fd800087fe4ff */
.L_x_2:
[----:B------:R-:W0:Y:S01]  /*0370*/  LDC.64 R12, c[0x0][0x388] ;  /* 0x0000e200ff0c7b82 */ /* 0x000e220000000a00 */
[----:B------:R-:W-:Y:S02]  /*0380*/  MOV R2, UR4 ;  /* 0x0000000400027c02 */ /* 0x000fe40008000f00 */
[----:B------:R-:W-:-:S03]  /*0390*/  MOV R3, UR5 ;  /* 0x0000000500037c02 */ /* 0x000fc60008000f00 */
[----:B------:R-:W-:-:S05]  /*03a0*/  IMAD.WIDE R2, R17, 0x4, R2 ;  /* 0x0000000411027825 */ /* 0x000fca00078e0202 */
[----:B------:R-:W2:Y:S04]  /*03b0*/  LDG.E.CONSTANT R21, desc[UR6][R2.64+-0x10] ;  /* 0xfffff00602157981 */ /* 0x000ea8000c1e9900 */
[----:B------:R-:W3:Y:S04]  /*03c0*/  LDG.E.CONSTANT R23, desc[UR6][R2.64+-0xc] ;  /* 0xfffff40602177981 */ /* 0x000ee8000c1e9900 */
[----:B------:R-:W4:Y:S01]  /*03d0*/  LDG.E.CONSTANT R29, desc[UR6][R2.64+-0x8] ;  /* 0xfffff806021d7981 */ /* 0x000f22000c1e9900 */
[----:B0-----:R-:W-:-:S05]  /*03e0*/  IMAD.WIDE R12, R22, 0x4, R12 ;  /* 0x00000004160c7825 */ /* 0x001fca00078e020c */
[----:B------:R0:W2:Y:S01]  /*03f0*/  LDG.E.CONSTANT R24, desc[UR6][R12.64] ;  /* 0x000000060c187981 */ /* 0x0000a2000c1e9900 */
[----:B------:R-:W-:-:S04]  /*0400*/  IMAD.WIDE R10, R15, 0x4, R12 ;  /* 0x000000040f0a7825 */ /* 0x000fc800078e020c */
[C---:B------:R-:W-:Y:S02]  /*0410*/  IMAD.WIDE R4, R15.reuse, 0x4, R10 ;  /* 0x000000040f047825 */ /* 0x040fe400078e020a */
[----:B------:R-:W3:Y:S02]  /*0420*/  LDG.E.CONSTANT R10, desc[UR6][R10.64] ;  /* 0x000000060a0a7981 */ /* 0x000ee4000c1e9900 */
[C---:B------:R-:W-:Y:S02]  /*0430*/  IMAD.WIDE R6, R15.reuse, 0x4, R4 ;  /* 0x000000040f067825 */ /* 0x040fe400078e0204 */
[----:B------:R1:W4:Y:S02]  /*0440*/  LDG.E.CONSTANT R28, desc[UR6][R4.64] ;  /* 0x00000006041c7981 */ /* 0x000324000c1e9900 */
[C---:B------:R-:W-:Y:S02]  /*0450*/  IMAD.WIDE R8, R15.reuse, 0x4, R6 ;  /* 0x000000040f087825 */ /* 0x040fe400078e0206 */
[----:B------:R-:W5:Y:S02]  /*0460*/  LDG.E.CONSTANT R6, desc[UR6][R6.64] ;  /* 0x0000000606067981 */ /* 0x000f64000c1e9900 */
[----:B0-----:R-:W-:-:S05]  /*0470*/  IMAD.WIDE R12, R15, 0x4, R8 ;  /* 0x000000040f0c7825 */ /* 0x001fca00078e0208 */
[----:B------:R-:W5:Y:S04]  /*0480*/  LDG.E.CONSTANT R11, desc[UR6][R12.64] ;  /* 0x000000060c0b7981 */ /* 0x000f68000c1e9900 */
[----:B------:R-:W5:Y:S04]  /*0490*/  LDG.E.CONSTANT R7, desc[UR6][R8.64] ;  /* 0x0000000608077981 */ /* 0x000f68000c1e9900 */
[----:B------:R-:W5:Y:S04]  /*04a0*/  LDG.E.CONSTANT R9, desc[UR6][R2.64+-0x4] ;  /* 0xfffffc0602097981 */ /* 0x000f68000c1e9900 */
[----:B------:R-:W5:Y:S01]  /*04b0*/  LDG.E.CONSTANT R8, desc[UR6][R2.64+0x8] ;  /* 0x0000080602087981 */ /* 0x000f62000c1e9900 */
[----:B--2---:R-:W-:Y:S01]  /*04c0*/  FFMA R24, R21, R24, R26 ;  /* 0x0000001815187223 */ /* 0x004fe2000000001a */
[----:B------:R-:W-:-:S02]  /*04d0*/  IMAD.WIDE R26, R15, 0x4, R12 ;  /* 0x000000040f1a7825 */ /* 0x000fc400078e020c */
[----:B------:R-:W2:Y:S04]  /*04e0*/  LDG.E.CONSTANT R21, desc[UR6][R2.64] ;  /* 0x0000000602157981 */ /* 0x000ea8000c1e9900 */
[----:B------:R-:W2:Y:S01]  /*04f0*/  LDG.E.CONSTANT R12, desc[UR6][R2.64+0x4] ;  /* 0x00000406020c7981 */ /* 0x000ea2000c1e9900 */
[----:B-1----:R-:W-:-:S03]  /*0500*/  IMAD.WIDE R4, R15, 0x4, R26 ;  /* 0x000000040f047825 */ /* 0x002fc600078e021a */
[----:B------:R-:W2:Y:S04]  /*0510*/  LDG.E.CONSTANT R13, desc[UR6][R2.64+0xc] ;  /* 0x00000c06020d7981 */ /* 0x000ea8000c1e9900 */
[----:B------:R-:W2:Y:S04]  /*0520*/  LDG.E.CONSTANT R4, desc[UR6][R4.64] ;  /* 0x0000000604047981 */ /* 0x000ea8000c1e9900 */
[----:B------:R-:W2:Y:S01]  /*0530*/  LDG.E.CONSTANT R3, desc[UR6][R26.64] ;  /* 0x000000061a037981 */ /* 0x000ea2000c1e9900 */
[----:B---3--:R-:W-:Y:S01]  /*0540*/  FFMA R10, R23, R10, R24 ;  /* 0x0000000a170a7223 */ /* 0x008fe20000000018 */
[----:B------:R-:W-:-:S03]  /*0550*/  IADD3 R20, PT, PT, R20, 0x8, RZ ;  /* 0x0000000814147810 */ /* 0x000fc60007ffe0ff */
[----:B----4-:R-:W-:Y:S01]  /*0560*/  FFMA R10, R29, R28, R10 ;  /* 0x0000001c1d0a7223 */ /* 0x010fe2000000000a */
[----:B------:R-:W-:Y:S02]  /*0570*/  ISETP.NE.AND P0, PT, R20, RZ, PT ;  /* 0x000000ff1400720c */ /* 0x000fe40003f05270 */
[----:B------:R-:W-:Y:S01]  /*0580*/  LEA R22, R15, R22, 0x3 ;  /* 0x000000160f167211 */ /* 0x000fe200078e18ff */
[----:B-----5:R-:W-:Y:S01]  /*0590*/  FFMA R6, R9, R6, R10 ;  /* 0x0000000609067223 */ /* 0x020fe2000000000a */
[----:B------:R-:W-:-:S03]  /*05a0*/  IADD3 R17, PT, PT, R17, 0x8, RZ ;  /* 0x0000000811117810 */ /* 0x000fc60007ffe0ff */
[----:B--2---:R-:W-:-:S04]  /*05b0*/  FFMA R7, R21, R7, R6 ;  /* 0x0000000715077223 */ /* 0x004fc80000000006 */
[----:B------:R-:W-:-:S04]  /*05c0*/  FFMA R7, R12, R11, R7 ;  /* 0x0000000b0c077223 */ /* 0x000fc80000000007 */
[----:B------:R-:W-:-:S04]  /*05d0*/  FFMA R8, R8, R3, R7 ;  /* 0x0000000308087223 */ /* 0x000fc80000000007 */
[----:B------:R-:W-:Y:S01]  /*05e0*/  FFMA R26, R13, R4, R8 ;  /* 0x000000040d1a7223 */ /* 0x000fe20000000008 */
[----:B------:R-:W-:Y:S06]  /*05f0*/  @P0 BRA `(.L_x_2) ;  /* 0xfffffffc005c0947 */ /* 0x000fec000383ffff */
.L_x_1:
[----:B------:R-:W-:Y:S05]  /*0600*/  @!P1 BRA `(.L_x_0) ;  /* 0x0000000000d49947 */ /* 0x000fea0003800000 */
[----:B------:R-:W-:Y:S02]  /*0610*/  ISETP.GE.U32.AND P0, PT, R25, 0x4, PT ;  /* 0x000000041900780c */ /* 0x000fe40003f06070 */
[----:B------:R-:W-:-:S04]  /*0620*/  LOP3.LUT R12, R0, 0x3, RZ, 0xc0, !PT ;  /* 0x00000003000c7812 */ /* 0x000fc800078ec0ff */
[----:B------:R-:W-:-:S07]  /*0630*/  ISETP.NE.AND P1, PT, R12, RZ, PT ;  /* 0x000000ff0c00720c */ /* 0x000fce0003f25270 */
[----:B------:R-:W-:Y:S06]  /*0640*/  @!P0 BRA `(.L_x_3) ;  /* 0x0000000000588947 */ /* 0x000fec0003800000 */
[----:B------:R-:W0:Y:S01]  /*0650*/  LDC.64 R8, c[0x0][0x388] ;  /* 0x0000e200ff087b82 */ /* 0x000e220000000a00 */
[----:B------:R-:W-:Y:S01]  /*0660*/  IMAD R7, R19, R15, R16 ;  /* 0x0000000f13077224 */ /* 0x000fe200078e0210 */
[----:B------:R-:W-:-:S06]  /*0670*/  IADD3 R5, PT, PT, R18, R19, RZ ;  /* 0x0000001312057210 */ /* 0x000fcc0007ffe0ff */
[----:B------:R-:W1:Y:S01]  /*0680*/  LDC.64 R2, c[0x0][0x380] ;  /* 0x0000e000ff027b82 */ /* 0x000e620000000a00 */
[----:B0-----:R-:W-:-:S04]  /*0690*/  IMAD.WIDE R8, R7, 0x4, R8 ;  /* 0x0000000407087825 */ /* 0x001fc800078e0208 */
[----:B------:R-:W-:Y:S02]  /*06a0*/  IMAD.WIDE R10, R15, 0x4, R8 ;  /* 0x000000040f0a7825 */ /* 0x000fe400078e0208 */
[----:B------:R-:W2:Y:S02]  /*06b0*/  LDG.E.CONSTANT R8, desc[UR6][R8.64] ;  /* 0x0000000608087981 */ /* 0x000ea4000c1e9900 */
[----:B-1----:R-:W-:-:S04]  /*06c0*/  IMAD.WIDE R2, R5, 0x4, R2 ;  /* 0x0000000405027825 */ /* 0x002fc800078e0202 */
[C---:B------:R-:W-:Y:S01]  /*06d0*/  IMAD.WIDE R4, R15.reuse, 0x4, R10 ;  /* 0x000000040f047825 */ /* 0x040fe200078e020a */
[----:B------:R-:W2:Y:S04]  /*06e0*/  LDG.E.CONSTANT R13, desc[UR6][R2.64] ;  /* 0x00000006020d7981 */ /* 0x000ea8000c1e9900 */
[----:B------:R-:W3:Y:S01]  /*06f0*/  LDG.E.CONSTANT R10, desc[UR6][R10.64] ;  /* 0x000000060a0a7981 */ /* 0x000ee2000c1e9900 */
[----:B------:R-:W-:-:S03]  /*0700*/  IMAD.WIDE R6, R15, 0x4, R4 ;  /* 0x000000040f067825 */ /* 0x000fc600078e0204 */
[----:B------:R-:W3:Y:S04]  /*0710*/  LDG.E.CONSTANT R20, desc[UR6][R2.64+0x4] ;  /* 0x0000040602147981 */ /* 0x000ee8000c1e9900 */
[----:B------:R-:W4:Y:S04]  /*0720*/  LDG.E.CONSTANT R17, desc[UR6][R4.64] ;  /* 0x0000000604117981 */ /* 0x000f28000c1e9900 */
[----:B------:R-:W4:Y:S04]  /*0730*/  LDG.E.CONSTANT R22, desc[UR6][R2.64+0x8] ;  /* 0x0000080602167981 */ /* 0x000f28000c1e9900 */
[----:B------:R-:W5:Y:S04]  /*0740*/  LDG.E.CONSTANT R24, desc[UR6][R2.64+0xc] ;  /* 0x00000c0602187981 */ /* 0x000f68000c1e9900 */
[----:B------:R-:W5:Y:S01]  /*0750*/  LDG.E.CONSTANT R6, desc[UR6][R6.64] ;  /* 0x0000000606067981 */ /* 0x000f62000c1e9900 */
[----:B------:R-:W-:Y:S01]  /*0760*/  IADD3 R19, PT, PT, R19, 0x4, RZ ;  /* 0x0000000413137810 */ /* 0x000fe20007ffe0ff */
[----:B--2---:R-:W-:-:S04]  /*0770*/  FFMA R13, R13, R8, R26 ;  /* 0x000000080d0d7223 */ /* 0x004fc8000000001a */
[----:B---3--:R-:W-:-:S04]  /*0780*/  FFMA R13, R20, R10, R13 ;  /* 0x0000000a140d7223 */ /* 0x008fc8000000000d */
[----:B----4-:R-:W-:-:S04]  /*0790*/  FFMA R13, R22, R17, R13 ;  /* 0x00000011160d7223 */ /* 0x010fc8000000000d */
[----:B-----5:R-:W-:-:S07]  /*07a0*/  FFMA R26, R24, R6, R13 ;  /* 0x00000006181a7223 */ /* 0x020fce000000000d */
.L_x_3:
[----:B------:R-:W-:Y:S05]  /*07b0*/  @!P1 BRA `(.L_x_0) ;  /* 0x0000000000689947 */ /* 0x000fea0003800000 */
[----:B------:R-:W0:Y:S01]  /*07c0*/  LDC.64 R8, c[0x0][0x388] ;  /* 0x0000e200ff087b82 */ /* 0x000e220000000a00 */
[----:B------:R-:W-:Y:S02]  /*07d0*/  ISETP.NE.AND P0, PT, R12, 0x1, PT ;  /* 0x000000010c00780c */ /* 0x000fe40003f05270 */
[----:B------:R-:W-:-:S04]  /*07e0*/  LOP3.LUT R0, R0, 0x1, RZ, 0xc0, !PT ;  /* 0x0000000100007812 */ /* 0x000fc800078ec0ff */
[----:B------:R-:W-:Y:S01]  /*07f0*/  ISETP.NE.U32.AND P1, PT, R0, 0x1, PT ;  /* 0x000000010000780c */ /* 0x000fe20003f25070 */
[----:B------:R-:W1:Y:S06]  /*0800*/  LDC.64 R6, c[0x0][0x380] ;  /* 0x0000e000ff067b82 */ /* 0x000e6c0000000a00 */
[C---:B------:R-:W-:Y:S01]  /*0810*/  @P0 IMAD R13, R19.reuse, R15, R16 ;  /* 0x0000000f130d0224 */ /* 0x040fe200078e0210 */
[----:B------:R-:W-:Y:S01]  /*0820*/  @P0 IADD3 R11, PT, PT, R18, R19, RZ ;  /* 0x00000013120b0210 */ /* 0x000fe20007ffe0ff */
[----:B------:R-:W2:Y:S01]  /*0830*/  LDC.64 R4, c[0x0][0x380] ;  /* 0x0000e000ff047b82 */ /* 0x000ea20000000a00 */
[----:B------:R-:W-:-:S07]  /*0840*/  @P0 IADD3 R19, PT, PT, R19, 0x2, RZ ;  /* 0x0000000213130810 */ /* 0x000fce0007ffe0ff */
[----:B------:R-:W3:Y:S01]  /*0850*/  LDC.64 R2, c[0x0][0x388] ;  /* 0x0000e200ff027b82 */ /* 0x000ee20000000a00 */
[----:B0-----:R-:W-:Y:S01]  /*0860*/  @P0 IMAD.WIDE R8, R13, 0x4, R8 ;  /* 0x000000040d080825 */ /* 0x001fe200078e0208 */
[----:B------:R-:W-:-:S03]  /*0870*/  @!P1 IADD3 R13, PT, PT, R18, R19, RZ ;  /* 0x00000013120d9210 */ /* 0x000fc60007ffe0ff */
[----:B------:R-:W-:Y:S01]  /*0880*/  @!P1 IMAD R19, R19, R15, R16 ;  /* 0x0000000f13139224 */ /* 0x000fe200078e0210 */
[----:B------:R-:W4:Y:S01]  /*0890*/  @P0 LDG.E.CONSTANT R0, desc[UR6][R8.64] ;  /* 0x0000000608000981 */ /* 0x000f22000c1e9900 */
[----:B-1----:R-:W-:-:S04]  /*08a0*/  @P0 IMAD.WIDE R6, R11, 0x4, R6 ;  /* 0x000000040b060825 */ /* 0x002fc800078e0206 */
[----:B------:R-:W-:Y:S01]  /*08b0*/  @P0 IMAD.WIDE R10, R15, 0x4, R8 ;  /* 0x000000040f0a0825 */ /* 0x000fe200078e0208 */
[----:B------:R-:W4:Y:S03]  /*08c0*/  @P0 LDG.E.CONSTANT R17, desc[UR6][R6.64] ;  /* 0x0000000606110981 */ /* 0x000f26000c1e9900 */
[----:B--2---:R-:W-:Y:S01]  /*08d0*/  @!P1 IMAD.WIDE R4, R13, 0x4, R4 ;  /* 0x000000040d049825 */ /* 0x004fe200078e0204 */
[----:B------:R-:W2:Y:S04]  /*08e0*/  @P0 LDG.E.CONSTANT R21, desc[UR6][R6.64+0x4] ;  /* 0x0000040606150981 */ /* 0x000ea8000c1e9900 */
[----:B------:R-:W2:Y:S01]  /*08f0*/  @P0 LDG.E.CONSTANT R10, desc[UR6][R10.64] ;  /* 0x000000060a0a0981 */ /* 0x000ea2000c1e9900 */
[----:B---3--:R-:W-:-:S03]  /*0900*/  @!P1 IMAD.WIDE R2, R19, 0x4, R2 ;  /* 0x0000000413029825 */ /* 0x008fc600078e0202 */
[----:B------:R-:W3:Y:S04]  /*0910*/  @!P1 LDG.E.CONSTANT R5, desc[UR6][R4.64] ;  /* 0x0000000604059981 */ /* 0x000ee8000c1e9900 */
[----:B------:R-:W3:Y:S01]  /*0920*/  @!P1 LDG.E.CONSTANT R2, desc[UR6][R2.64] ;  /* 0x0000000602029981 */ /* 0x000ee2000c1e9900 */
[----:B----4-:R-:W-:-:S04]  /*0930*/  @P0 FFMA R0, R17, R0, R26 ;  /* 0x0000000011000223 */ /* 0x010fc8000000001a */
[----:B--2---:R-:W-:-:S04]  /*0940*/  @P0 FFMA R26, R21, R10, R0 ;  /* 0x0000000a151a0223 */ /* 0x004fc80000000000 */
[----:B---3--:R-:W-:-:S07]  /*0950*/  @!P1 FFMA R26, R5, R2, R26 ;  /* 0x00000002051a9223 */ /* 0x008fce000000001a */
.L_x_0:
[----:B------:R-:W0:Y:S01]  /*0960*/  LDC.64 R2, c[0x0][0x390] ;  /* 0x0000e400ff027b82 */ /* 0x000e220000000a00 */
[----:B------:R-:W-:-:S04]  /*0970*/  IMAD R15, R14, R15, R16 ;  /* 0x0000000f0e0f7224 */ /* 0x000fc800078e0210 */
[----:B0-----:R-:W-:-:S05]  /*0980*/  IMAD.WIDE R2, R15, 0x4, R2 ;  /* 0x000000040f027825 */ /* 0x001fca00078e0202 */
[----:B------:R-:W-:Y:S01]  /*0990*/  STG.E desc[UR6][R2.64], R26 ;  /* 0x0000001a02007986 */ /* 0x000fe2000c101906 */
[----:B------:R-:W-:Y:S05]  /*09a0*/  EXIT ;  /* 0x000000000000794d */ /* 0x000fea0003800000 */
.L_x_4:
[----:B------:R-:W-:-:S00]  /*09b0*/  BRA `(.L_x_4) ;  /* 0xfffffffc00fc7947 */ /* 0x000fc0000383ffff */
[----:B------:R-:W-:-:S00]  /*09c0*/  NOP ;  /* 0x0000000000007918 */ /* 0x000fc00000000000 */
        /* <DEDUP_REMOVED lines=11> */
.L_x_22:


//--------------------- .text._Z13fill_gradientPfif --------------------------
	.section	.text._Z13fill_gradientPfif,"ax",@progbits
	.align	128
        .global         _Z13fill_gradientPfif
        .type           _Z13fill_gradientPfif,@function
        .size           _Z13fill_gradientPfif,(.L_x_23 - _Z13fill_gradientPfif)
        .other          _Z13fill_gradientPfif,@"STO_CUDA_ENTRY STV_DEFAULT"
_Z13fill_gradientPfif:
.text._Z13fill_gradientPfif:
[----:B------:R-:W-:Y:S01]  /*0000*/  LDC R1, c[0x0][0x37c] ;  /* 0x0000df00ff017b82 */ /* 0x000fe20000000800 */
[----:B------:R-:W0:Y:S07]  /*0010*/  S2R R0, SR_TID.X ;  /* 0x0000000000007919 */ /* 0x000e2e0000002100 */
[----:B------:R-:W0:Y:S01]  /*0020*/  S2UR UR4, SR_CTAID.X ;  /* 0x00000000000479c3 */ /* 0x000e220000002500 */
[----:B------:R-:W1:Y:S07]  /*0030*/  LDCU UR5, c[0x0][0x388] ;  /* 0x00007100ff0577ac */ /* 0x000e6e0008000800 */
[----:B------:R-:W0:Y:S02]  /*0040*/  LDC R5, c[0x0][0x360] ;  /* 0x0000d800ff057b82 */ /* 0x000e240000000800 */
[----:B0-----:R-:W-:-:S05]  /*0050*/  IMAD R5, R5, UR4, R0 ;  /* 0x0000000405057c24 */ /* 0x001fca000f8e0200 */
[----:B-1----:R-:W-:-:S13]  /*0060*/  ISETP.GE.AND P0, PT, R5, UR5, PT ;  /* 0x0000000505007c0c */ /* 0x002fda000bf06270 */
[----:B------:R-:W-:Y:S05]  /*0070*/  @P0 EXIT ;  /* 0x000000000000094d */ /* 0x000fea0003800000 */
[----:B------:R-:W0:Y:S01]  /*0080*/  LDC.64 R2, c[0x0][0x380] ;  /* 0x0000e000ff027b82 */ /* 0x000e220000000a00 */
[----:B------:R-:W1:Y:S07]  /*0090*/  LDCU.64 UR4, c[0x0][0x358] ;  /* 0x00006b00ff0477ac */ /* 0x000e6e0008000a00 */
[----:B------:R-:W1:Y:S01]  /*00a0*/  LDC R7, c[0x0][0x38c] ;  /* 0x0000e300ff077b82 */ /* 0x000e620000000800 */
[----:B0-----:R-:W-:-:S05]  /*00b0*/  IMAD.WIDE R2, R5, 0x4, R2 ;  /* 0x0000000405027825 */ /* 0x001fca00078e0202 */
[----:B-1----:R-:W-:Y:S01]  /*00c0*/  STG.E desc[UR4][R2.64], R7 ;  /* 0x0000000702007986 */ /* 0x002fe2000c101904 */
[----:B------:R-:W-:Y:S05]  /*00d0*/  EXIT ;  /* 0x000000000000794d */ /* 0x000fea0003800000 */
.L_x_5:
        /* <DEDUP_REMOVED lines=10> */
.L_x_23:


//--------------------- .text._Z18add_backward_inputPKfPfi --------------------------
	.section	.text._Z18add_backward_inputPKfPfi,"ax",@progbits
	.align	128
        .global         _Z18add_backward_inputPKfPfi
        .type           _Z18add_backward_inputPKfPfi,@function
        .size           _Z18add_backward_inputPKfPfi,(.L_x_24 - _Z18add_backward_inputPKfPfi)
        .other          _Z18add_backward_inputPKfPfi,@"STO_CUDA_ENTRY STV_DEFAULT"
_Z18add_backward_inputPKfPfi:
.text._Z18add_backward_inputPKfPfi:
        /* <DEDUP_REMOVED lines=10> */
[----:B------:R-:W2:Y:S01]  /*00a0*/  LDC.64 R4, c[0x0][0x388] ;  /* 0x0000e200ff047b82 */ /* 0x000ea20000000a00 */
[----:B0-----:R-:W-:-:S06]  /*00b0*/  IMAD.WIDE R2, R7, 0x4, R2 ;  /* 0x0000000407027825 */ /* 0x001fcc00078e0202 */
[----:B-1----:R-:W3:Y:S01]  /*00c0*/  LDG.E R3, desc[UR4][R2.64] ;  /* 0x0000000402037981 */ /* 0x002ee2000c1e1900 */
[----:B--2---:R-:W-:-:S05]  /*00d0*/  IMAD.WIDE R4, R7, 0x4, R4 ;  /* 0x0000000407047825 */ /* 0x004fca00078e0204 */
[----:B---3--:R-:W-:Y:S01]  /*00e0*/  STG.E desc[UR4][R4.64], R3 ;  /* 0x0000000304007986 */ /* 0x008fe2000c101904 */
[----:B------:R-:W-:Y:S05]  /*00f0*/  EXIT ;  /* 0x000000000000794d */ /* 0x000fea0003800000 */
.L_x_6:
        /* <DEDUP_REMOVED lines=16> */
.L_x_24:


//--------------------- .text._Z17add_backward_biasPKfPfii --------------------------
	.section	.text._Z17add_backward_biasPKfPfii,"ax",@progbits
	.align	128
        .global         _Z17add_backward_biasPKfPfii
        .type           _Z17add_backward_biasPKfPfii,@function
        .size           _Z17add_backward_biasPKfPfii,(.L_x_25 - _Z17add_backward_biasPKfPfii)
        .other          _Z17add_backward_biasPKfPfii,@"STO_CUDA_ENTRY STV_DEFAULT"
_Z17add_backward_biasPKfPfii:
.text._Z17add_backward_biasPKfPfii:
[----:B------:R-:W-:Y:S01]  /*0000*/  LDC R1, c[0x0][0x37c] ;  /* 0x0000df00ff017b82 */ /* 0x000fe20000000800 */
[----:B------:R-:W0:Y:S07]  /*0010*/  S2R R3, SR_TID.X ;  /* 0x0000000000037919 */ /* 0x000e2e0000002100 */
[----:B------:R-:W0:Y:S08]  /*0020*/  S2UR UR4, SR_CTAID.X ;  /* 0x00000000000479c3 */ /* 0x000e300000002500 */
[----:B------:R-:W0:Y:S08]  /*0030*/  LDC R0, c[0x0][0x360] ;  /* 0x0000d800ff007b82 */ /* 0x000e300000000800 */
[----:B------:R-:W1:Y:S01]  /*0040*/  LDC R17, c[0x0][0x394] ;  /* 0x0000e500ff117b82 */ /* 0x000e620000000800 */
[----:B0-----:R-:W-:-:S05]  /*0050*/  IMAD R0, R0, UR4, R3 ;  /* 0x0000000400007c24 */ /* 0x001fca000f8e0203 */
[----:B-1----:R-:W-:-:S13]  /*0060*/  ISETP.GE.AND P0, PT, R0, R17, PT ;  /* 0x000000110000720c */ /* 0x002fda0003f06270 */
[----:B------:R-:W-:Y:S05]  /*0070*/  @P0 EXIT ;  /* 0x000000000000094d */ /* 0x000fea0003800000 */
[----:B------:R-:W0:Y:S01]  /*0080*/  LDCU UR5, c[0x0][0x390] ;  /* 0x00007200ff0577ac */ /* 0x000e220008000800 */
[----:B------:R-:W-:Y:S01]  /*0090*/  HFMA2 R16, -RZ, RZ, 0, 0 ;  /* 0x00000000ff107431 */ /* 0x000fe200000001ff */
[----:B------:R-:W1:Y:S01]  /*00a0*/  LDCU.64 UR8, c[0x0][0x358] ;  /* 0x00006b00ff0877ac */ /* 0x000e620008000a00 */
[----:B0-----:R-:W-:-:S09]  /*00b0*/  UISETP.GE.AND UP0, UPT, UR5, 0x1, UPT ;  /* 0x000000010500788c */ /* 0x001fd2000bf06270 */
[----:B-1----:R-:W-:Y:S05]  /*00c0*/  BRA.U !UP0, `(.L_x_7) ;  /* 0x0000000508f87547 */ /* 0x002fea000b800000 */
[----:B------:R-:W-:Y:S01]  /*00d0*/  UISETP.GE.U32.AND UP1, UPT, UR5, 0x10, UPT ;  /* 0x000000100500788c */ /* 0x000fe2000bf26070 */
[----:B------:R-:W-:Y:S01]  /*00e0*/  MOV R16, RZ ;  /* 0x000000ff00107202 */ /* 0x000fe20000000f00 */
[----:B------:R-:W-:Y:S01]  /*00f0*/  ULOP3.LUT UR6, UR5, 0xf, URZ, 0xc0, !UPT ;  /* 0x0000000f05067892 */ /* 0x000fe2000f8ec0ff */
[----:B------:R-:W-:-:S03]  /*0100*/  UMOV UR4, URZ ;  /* 0x000000ff00047c82 */ /* 0x000fc60008000000 */
[----:B------:R-:W-:-:S03]  /*0110*/  UISETP.NE.AND UP0, UPT, UR6, URZ, UPT ;  /* 0x000000ff0600728c */ /* 0x000fc6000bf05270 */
[----:B------:R-:W-:Y:S08]  /*0120*/  BRA.U !UP1, `(.L_x_8) ;  /* 0x0000000109e47547 */ /* 0x000ff0000b800000 */
[----:B------:R-:W-:Y:S01]  /*0130*/  ULOP3.LUT UR4, UR5, 0x7ffffff0, URZ, 0xc0, !UPT ;  /* 0x7ffffff005047892 */ /* 0x000fe2000f8ec0ff */
[----:B------:R-:W-:Y:S02]  /*0140*/  MOV R16, RZ ;  /* 0x000000ff00107202 */ /* 0x000fe40000000f00 */
[----:B------:R-:W-:Y:S01]  /*0150*/  MOV R18, R0 ;  /* 0x0000000000127202 */ /* 0x000fe20000000f00 */
[----:B------:R-:W-:-:S12]  /*0160*/  UIADD3 UR7, UPT, UPT, -UR4, URZ, URZ ;  /* 0x000000ff04077290 */ /* 0x000fd8000fffe1ff */
.L_x_9:
[----:B------:R-:W0:Y:S02]  /*0170*/  LDC.64 R4, c[0x0][0x380] ;  /* 0x0000e000ff047b82 */ /* 0x000e240000000a00 */
[----:B0-----:R-:W-:-:S05]  /*0180*/  IMAD.WIDE R4, R18, 0x4, R4 ;  /* 0x0000000412047825 */ /* 0x001fca00078e0204 */
[----:B------:R-:W2:Y:S01]  /*0190*/  LDG.E R25, desc[UR8][R4.64] ;  /* 0x0000000804197981 */ /* 0x000ea2000c1e1900 */
[----:B------:R-:W-:-:S05]  /*01a0*/  IMAD.WIDE R6, R17, 0x4, R4 ;  /* 0x0000000411067825 */ /* 0x000fca00078e0204 */
[----:B------:R0:W3:Y:S01]  /*01b0*/  LDG.E R23, desc[UR8][R6.64] ;  /* 0x0000000806177981 */ /* 0x0000e2000c1e1900 */
[----:B------:R-:W-:-:S05]  /*01c0*/  IMAD.WIDE R8, R17, 0x4, R6 ;  /* 0x0000000411087825 */ /* 0x000fca00078e0206 */
[----:B------:R1:W4:Y:S01]  /*01d0*/  LDG.E R22, desc[UR8][R8.64] ;  /* 0x0000000808167981 */ /* 0x000322000c1e1900 */
[----:B------:R-:W-:-:S05]  /*01e0*/  IMAD.WIDE R12, R17, 0x4, R8 ;  /* 0x00000004110c7825 */ /* 0x000fca00078e0208 */
[----:B------:R-:W5:Y:S01]  /*01f0*/  LDG.E R21, desc[UR8][R12.64] ;  /* 0x000000080c157981 */ /* 0x000f62000c1e1900 */
[----:B------:R-:W-:-:S05]  /*0200*/  IMAD.WIDE R14, R17, 0x4, R12 ;  /* 0x00000004110e7825 */ /* 0x000fca00078e020c */
[----:B------:R-:W5:Y:S01]  /*0210*/  LDG.E R20, desc[UR8][R14.64] ;  /* 0x000000080e147981 */ /* 0x000f62000c1e1900 */
[----:B------:R-:W-:-:S05]  /*0220*/  IMAD.WIDE R2, R17, 0x4, R14 ;  /* 0x0000000411027825 */ /* 0x000fca00078e020e */
[----:B------:R1:W5:Y:S01]  /*0230*/  LDG.E R19, desc[UR8][R2.64] ;  /* 0x0000000802137981 */ /* 0x000362000c1e1900 */
[----:B------:R-:W-:-:S05]  /*0240*/  IMAD.WIDE R26, R17, 0x4, R2 ;  /* 0x00000004111a7825 */ /* 0x000fca00078e0202 */
[----:B------:R1:W5:Y:S01]  /*0250*/  LDG.E R24, desc[UR8][R26.64] ;  /* 0x000000081a187981 */ /* 0x000362000c1e1900 */
[----:B------:R-:W-:-:S05]  /*0260*/  IMAD.WIDE R10, R17, 0x4, R26 ;  /* 0x00000004110a7825 */ /* 0x000fca00078e021a */
[----:B------:R1:W5:Y:S01]  /*0270*/  LDG.E R28, desc[UR8][R10.64] ;  /* 0x000000080a1c7981 */ /* 0x000362000c1e1900 */
[----:B0-----:R-:W-:-:S04]  /*0280*/  IMAD.WIDE R6, R17, 0x4, R10 ;  /* 0x0000000411067825 */ /* 0x001fc800078e020a */
[C---:B-1----:R-:W-:Y:S02]  /*0290*/  IMAD.WIDE R8, R17.reuse, 0x4, R6 ;  /* 0x0000000411087825 */ /* 0x042fe400078e0206 */
[----:B------:R-:W5:Y:S02]  /*02a0*/  LDG.E R6, desc[UR8][R6.64] ;  /* 0x0000000806067981 */ /* 0x000f64000c1e1900 */
[C---:B------:R-:W-:Y:S02]  /*02b0*/  IMAD.WIDE R2, R17.reuse, 0x4, R8 ;  /* 0x0000000411027825 */ /* 0x040fe400078e0208 */
[----:B------:R-:W5:Y:S02]  /*02c0*/  LDG.E R8, desc[UR8][R8.64] ;  /* 0x0000000808087981 */ /* 0x000f64000c1e1900 */
[C---:B------:R-:W-:Y:S02]  /*02d0*/  IMAD.WIDE R4, R17.reuse, 0x4, R2 ;  /* 0x0000000411047825 */ /* 0x040fe400078e0202 */
[----:B------:R-:W5:Y:S02]  /*02e0*/  LDG.E R29, desc[UR8][R2.64] ;  /* 0x00000008021d7981 */ /* 0x000f64000c1e1900 */
[----:B------:R-:W-:-:S02]  /*02f0*/  IMAD.WIDE R12, R17, 0x4, R4 ;  /* 0x00000004110c7825 */ /* 0x000fc400078e0204 */
[----:B------:R-:W5:Y:S02]  /*0300*/  LDG.E R4, desc[UR8][R4.64] ;  /* 0x0000000804047981 */ /* 0x000f64000c1e1900 */
[C---:B------:R-:W-:Y:S02]  /*0310*/  IMAD.WIDE R14, R17.reuse, 0x4, R12 ;  /* 0x00000004110e7825 */ /* 0x040fe400078e020c */
[----:B------:R-:W5:Y:S02]  /*0320*/  LDG.E R12, desc[UR8][R12.64] ;  /* 0x000000080c0c7981 */ /* 0x000f64000c1e1900 */
[C---:B------:R-:W-:Y:S02]  /*0330*/  IMAD.WIDE R26, R17.reuse, 0x4, R14 ;  /* 0x00000004111a7825 */ /* 0x040fe400078e020e */
[----:B------:R-:W5:Y:S02]  /*0340*/  LDG.E R14, desc[UR8][R14.64] ;  /* 0x000000080e0e7981 */ /* 0x000f64000c1e1900 */
[----:B------:R-:W-:-:S02]  /*0350*/  IMAD.WIDE R10, R17, 0x4, R26 ;  /* 0x00000004110a7825 */ /* 0x000fc400078e021a */
[----:B------:R-:W5:Y:S04]  /*0360*/  LDG.E R26, desc[UR8][R26.64] ;  /* 0x000000081a1a7981 */ /* 0x000f68000c1e1900 */
[----:B------:R-:W5:Y:S01]  /*0370*/  LDG.E R10, desc[UR8][R10.64] ;  /* 0x000000080a0a7981 */ /* 0x000f62000c1e1900 */
[----:B------:R-:W-:-:S04]  /*0380*/  UIADD3 UR7, UPT, UPT, UR7, 0x10, URZ ;  /* 0x0000001007077890 */ /* 0x000fc8000fffe0ff */
[----:B------:R-:W-:Y:S01]  /*0390*/  UISETP.NE.AND UP1, UPT, UR7, URZ, UPT ;  /* 0x000000ff0700728c */ /* 0x000fe2000bf25270 */
[----:B------:R-:W-:Y:S01]  /*03a0*/  LEA R18, R17, R18, 0x4 ;  /* 0x0000001211127211 */ /* 0x000fe200078e20ff */
[----:B--2---:R-:W-:-:S04]  /*03b0*/  FADD R16, R25, R16 ;  /* 0x0000001019107221 */ /* 0x004fc80000000000 */
[----:B---3--:R-:W-:-:S04]  /*03c0*/  FADD R23, R16, R23 ;  /* 0x0000001710177221 */ /* 0x008fc80000000000 */
[----:B----4-:R-:W-:-:S04]  /*03d0*/  FADD R22, R23, R22 ;  /* 0x0000001617167221 */ /* 0x010fc80000000000 */
[----:B-----5:R-:W-:-:S04]  /*03e0*/  FADD R21, R22, R21 ;  /* 0x0000001516157221 */ /* 0x020fc80000000000 */
[----:B------:R-:W-:-:S04]  /*03f0*/  FADD R20, R21, R20 ;  /* 0x0000001415147221 */ /* 0x000fc80000000000 */
        /* <DEDUP_REMOVED lines=10> */
[----:B------:R-:W-:Y:S01]  /*04a0*/  FADD R16, R29, R10 ;  /* 0x0000000a1d107221 */ /* 0x000fe20000000000 */
[----:B------:R-:W-:Y:S06]  /*04b0*/  BRA.U UP1, `(.L_x_9) ;  /* 0xfffffffd012c7547 */ /* 0x000fec000b83ffff */
.L_x_8:
[----:B------:R-:W-:Y:S05]  /*04c0*/  BRA.U !UP0, `(.L_x_7) ;  /* 0x0000000108f87547 */ /* 0x000fea000b800000 */
[----:B------:R-:W-:Y:S02]  /*04d0*/  UISETP.GE.U32.AND UP0, UPT, UR6, 0x8, UPT ;  /* 0x000000080600788c */ /* 0x000fe4000bf06070 */
[----:B------:R-:W-:-:S04]  /*04e0*/  ULOP3.LUT UR7, UR5, 0x7, URZ, 0xc0, !UPT ;  /* 0x0000000705077892 */ /* 0x000fc8000f8ec0ff */
[----:B------:R-:W-:-:S03]  /*04f0*/  UISETP.NE.AND UP1, UPT, UR7, URZ, UPT ;  /* 0x000000ff0700728c */ /* 0x000fc6000bf25270 */
[----:B------:R-:W-:Y:S08]  /*0500*/  BRA.U !UP0, `(.L_x_10) ;  /* 0x00000001086c7547 */ /* 0x000ff0000b800000 */
[----:B------:R-:W0:Y:S01]  /*0510*/  LDC.64 R2, c[0x0][0x380] ;  /* 0x0000e000ff027b82 */ /* 0x000e220000000a00 */
[----:B------:R-:W-:-:S04]  /*0520*/  IMAD R5, R17, UR4, R0 ;  /* 0x0000000411057c24 */ /* 0x000fc8000f8e0200 */
[----:B0-----:R-:W-:-:S04]  /*0530*/  IMAD.WIDE R2, R5, 0x4, R2 ;  /* 0x0000000405027825 */ /* 0x001fc800078e0202 */
[C---:B------:R-:W-:Y:S02]  /*0540*/  IMAD.WIDE R4, R17.reuse, 0x4, R2 ;  /* 0x0000000411047825 */ /* 0x040fe400078e0202 */
[----:B------:R-:W2:Y:S02]  /*0550*/  LDG.E R3, desc[UR8][R2.64] ;  /* 0x0000000802037981 */ /* 0x000ea4000c1e1900 */
[C---:B------:R-:W-:Y:S02]  /*0560*/  IMAD.WIDE R6, R17.reuse, 0x4, R4 ;  /* 0x0000000411067825 */ /* 0x040fe400078e0204 */
[----:B------:R-:W3:Y:S02]  /*0570*/  LDG.E R4, desc[UR8][R4.64] ;  /* 0x0000000804047981 */ /* 0x000ee4000c1e1900 */
[C---:B------:R-:W-:Y:S02]  /*0580*/  IMAD.WIDE R8, R17.reuse, 0x4, R6 ;  /* 0x0000000411087825 */ /* 0x040fe400078e0206 */
[----:B------:R-:W4:Y:S02]  /*0590*/  LDG.E R6, desc[UR8][R6.64] ;  /* 0x0000000806067981 */ /* 0x000f24000c1e1900 */
        /* <DEDUP_REMOVED lines=9> */
[----:B------:R-:W-:Y:S01]  /*0630*/  UIADD3 UR4, UPT, UPT, UR4, 0x8, URZ ;  /* 0x0000000804047890 */ /* 0x000fe2000fffe0ff */
[----:B--2---:R-:W-:-:S04]  /*0640*/  FADD R3, R16, R3 ;  /* 0x0000000310037221 */ /* 0x004fc80000000000 */
[----:B---3--:R-:W-:-:S04]  /*0650*/  FADD R3, R3, R4 ;  /* 0x0000000403037221 */ /* 0x008fc80000000000 */
[----:B----4-:R-:W-:-:S04]  /*0660*/  FADD R3, R3, R6 ;  /* 0x0000000603037221 */ /* 0x010fc80000000000 */
[----:B-----5:R-:W-:-:S04]  /*0670*/  FADD R3, R3, R8 ;  /* 0x0000000803037221 */ /* 0x020fc80000000000 */
[----:B------:R-:W-:-:S04]  /*0680*/  FADD R3, R3, R10 ;  /* 0x0000000a03037221 */ /* 0x000fc80000000000 */
[----:B------:R-:W-:-:S04]  /*0690*/  FADD R3, R3, R12 ;  /* 0x0000000c03037221 */ /* 0x000fc80000000000 */
[----:B------:R-:W-:-:S04]  /*06a0*/  FADD R3, R3, R14 ;  /* 0x0000000e03037221 */ /* 0x000fc80000000000 */
[----:B------:R-:W-:-:S07]  /*06b0*/  FADD R16, R3, R18 ;  /* 0x0000001203107221 */ /* 0x000fce0000000000 */
.L_x_10:
        /* <DEDUP_REMOVED lines=12> */
[----:B------:R-:W-:Y:S02]  /*0780*/  IMAD.WIDE R8, R17, 0x4, R6 ;  /* 0x0000000411087825 */ /* 0x000fe400078e0206 */
[----:B------:R-:W4:Y:S04]  /*0790*/  LDG.E R7, desc[UR8][R6.64] ;  /* 0x0000000806077981 */ /* 0x000f28000c1e1900 */
[----:B------:R-:W5:Y:S01]  /*07a0*/  LDG.E R9, desc[UR8][R8.64] ;  /* 0x0000000808097981 */ /* 0x000f62000c1e1900 */
[----:B------:R-:W-:Y:S01]  /*07b0*/  UIADD3 UR4, UPT, UPT, UR4, 0x4, URZ ;  /* 0x0000000404047890 */ /* 0x000fe2000fffe0ff */
[----:B--2---:R-:W-:-:S04]  /*07c0*/  FADD R16, R16, R3 ;  /* 0x0000000310107221 */ /* 0x004fc80000000000 */
[----:B---3--:R-:W-:-:S04]  /*07d0*/  FADD R16, R16, R5 ;  /* 0x0000000510107221 */ /* 0x008fc80000000000 */
[----:B----4-:R-:W-:-:S04]  /*07e0*/  FADD R16, R16, R7 ;  /* 0x0000000710107221 */ /* 0x010fc80000000000 */
[----:B-----5:R-:W-:-:S07]  /*07f0*/  FADD R16, R16, R9 ;  /* 0x0000000910107221 */ /* 0x020fce0000000000 */
.L_x_11:
[----:B------:R-:W-:Y:S05]  /*0800*/  BRA.U !UP1, `(.L_x_7) ;  /* 0x0000000109287547 */ /* 0x000fea000b800000 */
[----:B------:R-:W0:Y:S01]  /*0810*/  LDC.64 R4, c[0x0][0x380] ;  /* 0x0000e000ff047b82 */ /* 0x000e220000000a00 */
[----:B------:R-:W-:Y:S01]  /*0820*/  IMAD R6, R17, UR4, R0 ;  /* 0x0000000411067c24 */ /* 0x000fe2000f8e0200 */
[----:B------:R-:W-:-:S12]  /*0830*/  UIADD3 UR5, UPT, UPT, -UR5, URZ, URZ ;  /* 0x000000ff05057290 */ /* 0x000fd8000fffe1ff */
.L_x_12:
[----:B0-----:R-:W-:-:S06]  /*0840*/  IMAD.WIDE R2, R6, 0x4, R4 ;  /* 0x0000000406027825 */ /* 0x001fcc00078e0204 */
[----:B------:R-:W2:Y:S01]  /*0850*/  LDG.E R3, desc[UR8][R2.64] ;  /* 0x0000000802037981 */ /* 0x000ea2000c1e1900 */
[----:B------:R-:W-:Y:S01]  /*0860*/  UIADD3 UR5, UPT, UPT, UR5, 0x1, URZ ;  /* 0x0000000105057890 */ /* 0x000fe2000fffe0ff */
[----:B------:R-:W-:-:S03]  /*0870*/  IADD3 R6, PT, PT, R6, R17, RZ ;  /* 0x0000001106067210 */ /* 0x000fc60007ffe0ff */
[----:B------:R-:W-:Y:S01]  /*0880*/  UISETP.NE.AND UP0, UPT, UR5, URZ, UPT ;  /* 0x000000ff0500728c */ /* 0x000fe2000bf05270 */
[----:B--2---:R-:W-:-:S08]  /*0890*/  FADD R16, R3, R16 ;  /* 0x0000001003107221 */ /* 0x004fd00000000000 */
[----:B------:R-:W-:Y:S05]  /*08a0*/  BRA.U UP0, `(.L_x_12) ;  /* 0xfffffffd00e47547 */ /* 0x000fea000b83ffff */
.L_x_7:
[----:B------:R-:W0:Y:S02]  /*08b0*/  LDC.64 R2, c[0x0][0x388] ;  /* 0x0000e200ff027b82 */ /* 0x000e240000000a00 */
[----:B0-----:R-:W-:-:S05]  /*08c0*/  IMAD.WIDE R2, R0, 0x4, R2 ;  /* 0x0000000400027825 */ /* 0x001fca00078e0202 */
[----:B------:R-:W-:Y:S01]  /*08d0*/  STG.E desc[UR8][R2.64], R16 ;  /* 0x0000001002007986 */ /* 0x000fe2000c101908 */
[----:B------:R-:W-:Y:S05]  /*08e0*/  EXIT ;  /* 0x000000000000794d */ /* 0x000fea0003800000 */
.L_x_13:
        /* <DEDUP_REMOVED lines=9> */
.L_x_25:


//--------------------- .text._Z29matmul_backward_weight_sharedPKfS0_Pfiii --------------------------
	.section	.text._Z29matmul_backward_weight_sharedPKfS0_Pfiii,"ax",@progbits
	.align	128
        .global         _Z29matmul_backward_weight_sharedPKfS0_Pfiii
        .type           _Z29matmul_backward_weight_sharedPKfS0_Pfiii,@function
        .size           _Z29matmul_backward_weight_sharedPKfS0_Pfiii,(.L_x_26 - _Z29matmul_backward_weight_sharedPKfS0_Pfiii)
        .other          _Z29matmul_backward_weight_sharedPKfS0_Pfiii,@"STO_CUDA_ENTRY STV_DEFAULT"
_Z29matmul_backward_weight_sharedPKfS0_Pfiii:
.text._Z29matmul_backward_weight_sharedPKfS0_Pfiii:
[----:B------:R-:W-:Y:S01]  /*0000*/  LDC R1, c[0x0][0x37c] ;  /* 0x0000df00ff017b82 */ /* 0x000fe20000000800 */
[----:B------:R-:W0:Y:S01]  /*0010*/  S2R R0, SR_CTAID.Y ;  /* 0x0000000000007919 */ /* 0x000e220000002600 */
[----:B------:R-:W1:Y:S01]  /*0020*/  LDCU UR7, c[0x0][0x3a0] ;  /* 0x00007400ff0777ac */ /* 0x000e620008000800 */
[----:B------:R-:W-:Y:S01]  /*0030*/  HFMA2 R25, -RZ, RZ, 0, 0 ;  /* 0x00000000ff197431 */ /* 0x000fe200000001ff */
[----:B------:R-:W0:Y:S01]  /*0040*/  S2R R5, SR_TID.Y ;  /* 0x0000000000057919 */ /* 0x000e220000002200 */
[----:B------:R-:W2:Y:S01]  /*0050*/  LDCU.64 UR8, c[0x0][0x358] ;  /* 0x00006b00ff0877ac */ /* 0x000ea20008000a00 */
[----:B------:R-:W3:Y:S01]  /*0060*/  S2R R6, SR_CTAID.X ;  /* 0x0000000000067919 */ /* 0x000ee20000002500 */
[----:B------:R-:W3:Y:S01]  /*0070*/  S2R R13, SR_TID.X ;  /* 0x00000000000d7919 */ /* 0x000ee20000002100 */
[----:B-1----:R-:W-:Y:S01]  /*0080*/  UISETP.GE.AND UP0, UPT, UR7, 0x1, UPT ;  /* 0x000000010700788c */ /* 0x002fe2000bf06270 */
[----:B0-----:R-:W-:Y:S02]  /*0090*/  LEA R0, R0, R5, 0x4 ;  /* 0x0000000500007211 */ /* 0x001fe400078e20ff */
[----:B---3--:R-:W-:-:S06]  /*00a0*/  LEA R3, R6, R13, 0x4 ;  /* 0x0000000d06037211 */ /* 0x008fcc00078e20ff */
[----:B--2---:R-:W-:Y:S05]  /*00b0*/  BRA.U !UP0, `(.L_x_14) ;  /* 0x0000000d08147547 */ /* 0x004fea000b800000 */
[----:B------:R-:W0:Y:S01]  /*00c0*/  S2UR UR6, SR_CgaCtaId ;  /* 0x00000000000679c3 */ /* 0x000e220000008800 */
[----:B------:R-:W-:Y:S01]  /*00d0*/  UMOV UR4, 0x400 ;  /* 0x0000040000047882 */ /* 0x000fe20000000000 */
[----:B------:R-:W-:Y:S01]  /*00e0*/  UISETP.GE.U32.AND UP0, UPT, UR7, 0x11, UPT ;  /* 0x000000110700788c */ /* 0x000fe2000bf06070 */
[----:B------:R-:W-:Y:S01]  /*00f0*/  MOV R25, RZ ;  /* 0x000000ff00197202 */ /* 0x000fe20000000f00 */
[----:B------:R-:W-:Y:S02]  /*0100*/  UIADD3 UR5, UPT, UPT, UR4, 0x400, URZ ;  /* 0x0000040004057890 */ /* 0x000fe4000fffe0ff */
[----:B0-----:R-:W-:Y:S02]  /*0110*/  ULEA UR4, UR6, UR4, 0x18 ;  /* 0x0000000406047291 */ /* 0x001fe4000f8ec0ff */
[----:B------:R-:W-:Y:S02]  /*0120*/  ULEA UR5, UR6, UR5, 0x18 ;  /* 0x0000000506057291 */ /* 0x000fe4000f8ec0ff */
[----:B------:R-:W-:-:S02]  /*0130*/  UIADD3 UR6, UPT, UPT, UR7, 0xf, URZ ;  /* 0x0000000f07067890 */ /* 0x000fc4000fffe0ff */
[----:B------:R-:W-:Y:S01]  /*0140*/  LEA R2, R5, UR4, 0x6 ;  /* 0x0000000405027c11 */ /* 0x000fe2000f8e30ff */
[----:B------:R-:W-:Y:S01]  /*0150*/  UMOV UR4, URZ ;  /* 0x000000ff00047c82 */ /* 0x000fe20008000000 */
[C---:B------:R-:W-:Y:S02]  /*0160*/  LEA R16, R13.reuse, UR5, 0x2 ;  /* 0x000000050d107c11 */ /* 0x040fe4000f8e10ff */
[----:B------:R-:W-:Y:S02]  /*0170*/  LEA R20, R13, R2, 0x2 ;  /* 0x000000020d147211 */ /* 0x000fe400078e10ff */
[----:B------:R-:W-:Y:S01]  /*0180*/  LEA R18, R5, R16, 0x6 ;  /* 0x0000001005127211 */ /* 0x000fe200078e30ff */
[----:B------:R-:W-:Y:S06]  /*0190*/  BRA.U !UP0, `(.L_x_15) ;  /* 0x0000000508f47547 */ /* 0x000fec000b800000 */
[----:B------:R-:W0:Y:S01]  /*01a0*/  LDCU UR10, c[0x0][0x39c] ;  /* 0x00007380ff0a77ac */ /* 0x000e220008000800 */
[----:B------:R-:W1:Y:S01]  /*01b0*/  LDC R12, c[0x0][0x39c] ;  /* 0x0000e700ff0c7b82 */ /* 0x000e620000000800 */
[----:B------:R-:W-:Y:S01]  /*01c0*/  IADD3 R4, PT, PT, R13, 0x10, RZ ;  /* 0x000000100d047810 */ /* 0x000fe20007ffe0ff */
[--C-:B------:R-:W-:Y:S01]  /*01d0*/  IMAD R15, R0, UR7, R13.reuse ;  /* 0x00000007000f7c24 */ /* 0x100fe2000f8e020d */
[----:B------:R-:W-:Y:S01]  /*01e0*/  USHF.R.U32.HI UR4, URZ, 0x4, UR6 ;  /* 0x00000004ff047899 */ /* 0x000fe20008011606 */
[----:B------:R-:W-:Y:S01]  /*01f0*/  MOV R25, RZ ;  /* 0x000000ff00197202 */ /* 0x000fe20000000f00 */
[----:B------:R-:W2:Y:S01]  /*0200*/  LDCU UR5, c[0x0][0x3a0] ;  /* 0x00007400ff0577ac */ /* 0x000ea20008000800 */
[----:B------:R-:W-:Y:S02]  /*0210*/  MOV R14, R13 ;  /* 0x0000000d000e7202 */ /* 0x000fe40000000f00 */
[----:B------:R-:W3:Y:S01]  /*0220*/  LDC.64 R22, c[0x0][0x380] ;  /* 0x0000e000ff167b82 */ /* 0x000ee20000000a00 */
[----:B------:R-:W-:Y:S01]  /*0230*/  ULOP3.LUT UR4, UR4, 0x7fffffe, URZ, 0xc0, !UPT ;  /* 0x07fffffe04047892 */ /* 0x000fe2000f8ec0ff */
[----:B------:R-:W4:Y:S03]  /*0240*/  LDCU UR11, c[0x0][0x398] ;  /* 0x00007300ff0b77ac */ /* 0x000f260008000800 */
[----:B------:R-:W-:Y:S01]  /*0250*/  UIADD3 UR4, UPT, UPT, -UR4, URZ, URZ ;  /* 0x000000ff04047290 */ /* 0x000fe2000fffe1ff */
[----:B0-----:R-:W-:-:S02]  /*0260*/  IMAD R4, R4, UR10, R13 ;  /* 0x0000000a04047c24 */ /* 0x001fc4000f8e020d */
[----:B------:R-:W-:-:S03]  /*0270*/  IMAD R17, R13, UR10, R13 ;  /* 0x0000000a0d117c24 */ /* 0x000fc6000f8e020d */
[C---:B------:R-:W-:Y:S02]  /*0280*/  LEA R19, R6.reuse, R4, 0x4 ;  /* 0x0000000406137211 */ /* 0x040fe400078e20ff */
[----:B--2---:R-:W-:-:S07]  /*0290*/  LEA R17, R6, R17, 0x4 ;  /* 0x0000001106117211 */ /* 0x004fce00078e20ff */
.L_x_16:
[----:B------:R-:W-:Y:S01]  /*02a0*/  UMOV UR7, UR5 ;  /* 0x0000000500077c82 */ /* 0x000fe20008000000 */
[----:B------:R-:W-:Y:S01]  /*02b0*/  HFMA2 R29, -RZ, RZ, 0, 0 ;  /* 0x00000000ff1d7431 */ /* 0x000fe200000001ff */
[----:B------:R-:W-:Y:S01]  /*02c0*/  ISETP.GE.AND P0, PT, R14, UR7, PT ;  /* 0x000000070e007c0c */ /* 0x000fe2000bf06270 */
[----:B---3--:R-:W-:Y:S01]  /*02d0*/  IMAD.WIDE R4, R15, 0x4, R22 ;  /* 0x000000040f047825 */ /* 0x008fe200078e0216 */
[----:B------:R-:W-:Y:S02]  /*02e0*/  MOV R27, RZ ;  /* 0x000000ff001b7202 */ /* 0x000fe40000000f00 */
[----:B-1----:R-:W-:Y:S02]  /*02f0*/  ISETP.GE.OR P1, PT, R3, R12, P0 ;  /* 0x0000000c0300720c */ /* 0x002fe40000726670 */
[----:B----4-:R-:W-:-:S11]  /*0300*/  ISETP.GE.OR P0, PT, R0, UR11, P0 ;  /* 0x0000000b00007c0c */ /* 0x010fd60008706670 */
[----:B------:R-:W0:Y:S02]  /*0310*/  @!P1 LDC.64 R6, c[0x0][0x388] ;  /* 0x0000e200ff069b82 */ /* 0x000e240000000a00 */
[----:B------:R-:W2:Y:S01]  /*0320*/  @!P0 LDG.E.CONSTANT R27, desc[UR8][R4.64] ;  /* 0x00000008041b8981 */ /* 0x000ea2000c1e9900 */
[----:B0-----:R-:W-:-:S05]  /*0330*/  @!P1 IMAD.WIDE R6, R17, 0x4, R6 ;  /* 0x0000000411069825 */ /* 0x001fca00078e0206 */
[----:B------:R-:W3:Y:S01]  /*0340*/  @!P1 LDG.E.CONSTANT R29, desc[UR8][R6.64] ;  /* 0x00000008061d9981 */ /* 0x000ee2000c1e9900 */
[----:B------:R-:W-:-:S04]  /*0350*/  IADD3 R8, PT, PT, R14, 0x10, RZ ;  /* 0x000000100e087810 */ /* 0x000fc80007ffe0ff */
[----:B------:R-:W-:Y:S01]  /*0360*/  ISETP.GE.AND P0, PT, R8, UR7, PT ;  /* 0x0000000708007c0c */ /* 0x000fe2000bf06270 */
[----:B------:R-:W-:-:S03]  /*0370*/  HFMA2 R21, -RZ, RZ, 0, 0 ;  /* 0x00000000ff157431 */ /* 0x000fc600000001ff */
[----:B------:R-:W-:-:S13]  /*0380*/  ISETP.GE.OR P1, PT, R0, UR11, P0 ;  /* 0x0000000b00007c0c */ /* 0x000fda0008726670 */
[----:B------:R0:W4:Y:S01]  /*0390*/  @!P1 LDG.E.CONSTANT R21, desc[UR8][R4.64+0x40] ;  /* 0x0000400804159981 */ /* 0x000122000c1e9900 */
[----:B------:R-:W-:-:S03]  /*03a0*/  ISETP.GE.OR P0, PT, R3, R12, P0 ;  /* 0x0000000c0300720c */ /* 0x000fc60000706670 */
[----:B--2---:R-:W-:Y:S04]  /*03b0*/  STS [R20], R27 ;  /* 0x0000001b14007388 */ /* 0x004fe80000000800 */
[----:B---3--:R1:W-:Y:S01]  /*03c0*/  STS [R18], R29 ;  /* 0x0000001d12007388 */ /* 0x0083e20000000800 */
[----:B------:R-:W-:Y:S06]  /*03d0*/  BAR.SYNC.DEFER_BLOCKING 0x0 ;  /* 0x0000000000007b1d */ /* 0x000fec0000010000 */
[----:B------:R-:W-:Y:S04]  /*03e0*/  LDS R26, [R16] ;  /* 0x00000000101a7984 */ /* 0x000fe80000000800 */
[----:B------:R-:W2:Y:S04]  /*03f0*/  LDS.128 R8, [R2] ;  /* 0x0000000002087984 */ /* 0x000ea80000000c00 */
[----:B------:R-:W3:Y:S04]  /*0400*/  LDS R7, [R16+0x40] ;  /* 0x0000400010077984 */ /* 0x000ee80000000800 */
[----:B------:R-:W5:Y:S04]  /*0410*/  LDS R6, [R16+0x80] ;  /* 0x0000800010067984 */ /* 0x000f680000000800 */
[----:B------:R-:W4:Y:S01]  /*0420*/  LDS R24, [R16+0xc0] ;  /* 0x0000c00010187984 */ /* 0x000f220000000800 */
[----:B-1----:R-:W-:-:S03]  /*0430*/  MOV R29, RZ ;  /* 0x000000ff001d7202 */ /* 0x002fc60000000f00 */
[----:B------:R-:W-:Y:S01]  /*0440*/  LDS R27, [R16+0x380] ;  /* 0x00038000101b7984 */ /* 0x000fe20000000800 */
[----:B--2---:R-:W-:-:S03]  /*0450*/  FFMA R8, R8, R26, R25 ;  /* 0x0000001a08087223 */ /* 0x004fc60000000019 */
[----:B------:R-:W-:Y:S01]  /*0460*/  LDS R25, [R16+0x140] ;  /* 0x0001400010197984 */ /* 0x000fe20000000800 */
[----:B---3--:R-:W-:-:S03]  /*0470*/  FFMA R7, R7, R9, R8 ;  /* 0x0000000907077223 */ /* 0x008fc60000000008 */
[----:B------:R-:W-:Y:S01]  /*0480*/  LDS R8, [R16+0x100] ;  /* 0x0001000010087984 */ /* 0x000fe20000000800 */
[----:B-----5:R-:W-:-:S03]  /*0490*/  FFMA R9, R6, R10, R7 ;  /* 0x0000000a06097223 */ /* 0x020fc60000000007 */
[----:B0-----:R-:W0:Y:S04]  /*04a0*/  LDS.128 R4, [R2+0x10] ;  /* 0x0000100002047984 */ /* 0x001e280000000c00 */
[----:B------:R-:W1:Y:S01]  /*04b0*/  LDS R10, [R16+0x180] ;  /* 0x00018000100a7984 */ /* 0x000e620000000800 */
[----:B----4-:R-:W-:-:S03]  /*04c0*/  FFMA R9, R24, R11, R9 ;  /* 0x0000000b18097223 */ /* 0x010fc60000000009 */
[----:B------:R-:W2:Y:S04]  /*04d0*/  LDS R24, [R16+0x1c0] ;  /* 0x0001c00010187984 */ /* 0x000ea80000000800 */
[----:B------:R-:W-:Y:S01]  /*04e0*/  LDS R26, [R16+0x280] ;  /* 0x00028000101a7984 */ /* 0x000fe20000000800 */
[----:B0-----:R-:W-:-:S04]  /*04f0*/  FFMA R4, R4, R8, R9 ;  /* 0x0000000804047223 */ /* 0x001fc80000000009 */
[----:B------:R-:W-:Y:S02]  /*0500*/  FFMA R5, R25, R5, R4 ;  /* 0x0000000519057223 */ /* 0x000fe40000000004 */
[----:B------:R-:W-:Y:S02]  /*0510*/  LDS R4, [R16+0x240] ;  /* 0x0002400010047984 */ /* 0x000fe40000000800 */
[----:B-1----:R-:W-:Y:S02]  /*0520*/  FFMA R5, R10, R6, R5 ;  /* 0x000000060a057223 */ /* 0x002fe40000000005 */
[----:B------:R-:W-:Y:S02]  /*0530*/  LDS R6, [R16+0x200] ;  /* 0x0002000010067984 */ /* 0x000fe40000000800 */
[----:B--2---:R-:W-:Y:S02]  /*0540*/  FFMA R5, R24, R7, R5 ;  /* 0x0000000718057223 */ /* 0x004fe40000000005 */
[----:B------:R-:W0:Y:S01]  /*0550*/  @!P0 LDC.64 R24, c[0x0][0x388] ;  /* 0x0000e200ff188b82 */ /* 0x000e220000000a00 */
[----:B------:R-:W1:Y:S04]  /*0560*/  LDS.128 R8, [R2+0x20] ;  /* 0x0000200002087984 */ /* 0x000e680000000c00 */
[----:B------:R-:W2:Y:S01]  /*0570*/  LDS R7, [R16+0x2c0] ;  /* 0x0002c00010077984 */ /* 0x000ea20000000800 */
[----:B0-----:R-:W-:-:S05]  /*0580*/  @!P0 IMAD.WIDE R24, R19, 0x4, R24 ;  /* 0x0000000413188825 */ /* 0x001fca00078e0218 */
[----:B------:R-:W3:Y:S01]  /*0590*/  @!P0 LDG.E.CONSTANT R29, desc[UR8][R24.64] ;  /* 0x00000008181d8981 */ /* 0x000ee2000c1e9900 */
[----:B-1----:R-:W-:-:S03]  /*05a0*/  FFMA R5, R8, R6, R5 ;  /* 0x0000000608057223 */ /* 0x002fc60000000005 */
[----:B------:R-:W-:Y:S01]  /*05b0*/  LDS R8, [R16+0x340] ;  /* 0x0003400010087984 */ /* 0x000fe20000000800 */
[----:B------:R-:W-:-:S03]  /*05c0*/  FFMA R5, R4, R9, R5 ;  /* 0x0000000904057223 */ /* 0x000fc60000000005 */
[----:B------:R-:W-:Y:S01]  /*05d0*/  LDS R9, [R16+0x300] ;  /* 0x0003000010097984 */ /* 0x000fe20000000800 */
[----:B------:R-:W-:-:S03]  /*05e0*/  FFMA R10, R26, R10, R5 ;  /* 0x0000000a1a0a7223 */ /* 0x000fc60000000005 */
[----:B------:R-:W-:Y:S01]  /*05f0*/  LDS R26, [R16+0x3c0] ;  /* 0x0003c000101a7984 */ /* 0x000fe20000000800 */
[----:B--2---:R-:W-:-:S03]  /*0600*/  FFMA R11, R7, R11, R10 ;  /* 0x0000000b070b7223 */ /* 0x004fc6000000000a */
[----:B------:R-:W0:Y:S01]  /*0610*/  LDS.128 R4, [R2+0x30] ;  /* 0x0000300002047984 */ /* 0x000e220000000c00 */
[----:B------:R-:W-:Y:S06]  /*0620*/  BAR.SYNC.DEFER_BLOCKING 0x0 ;  /* 0x0000000000007b1d */ /* 0x000fec0000010000 */
[----:B------:R-:W-:Y:S01]  /*0630*/  STS [R20], R21 ;  /* 0x0000001514007388 */ /* 0x000fe20000000800 */
[----:B0-----:R-:W-:-:S04]  /*0640*/  FFMA R9, R4, R9, R11 ;  /* 0x0000000904097223 */ /* 0x001fc8000000000b */
[----:B------:R-:W-:-:S04]  /*0650*/  FFMA R28, R8, R5, R9 ;  /* 0x00000005081c7223 */ /* 0x000fc80000000009 */
[----:B------:R-:W-:-:S04]  /*0660*/  FFMA R27, R27, R6, R28 ;  /* 0x000000061b1b7223 */ /* 0x000fc8000000001c */
[----:B------:R-:W-:Y:S01]  /*0670*/  FFMA R5, R26, R7, R27 ;  /* 0x000000071a057223 */ /* 0x000fe2000000001b */
[----:B------:R-:W-:-:S04]  /*0680*/  UIADD3 UR4, UPT, UPT, UR4, 0x2, URZ ;  /* 0x0000000204047890 */ /* 0x000fc8000fffe0ff */
[----:B------:R-:W-:Y:S01]  /*0690*/  UISETP.NE.AND UP0, UPT, UR4, URZ, UPT ;  /* 0x000000ff0400728c */ /* 0x000fe2000bf05270 */
[----:B------:R-:W-:Y:S01]  /*06a0*/  IADD3 R15, PT, PT, R15, 0x20, RZ ;  /* 0x000000200f0f7810 */ /* 0x000fe20007ffe0ff */
[----:B---3--:R-:W-:Y:S01]  /*06b0*/  STS [R18], R29 ;  /* 0x0000001d12007388 */ /* 0x008fe20000000800 */
[----:B------:R-:W-:Y:S06]  /*06c0*/  BAR.SYNC.DEFER_BLOCKING 0x0 ;  /* 0x0000000000007b1d */ /* 0x000fec0000010000 */
[----:B------:R-:W-:Y:S04]  /*06d0*/  LDS R29, [R16] ;  /* 0x00000000101d7984 */ /* 0x000fe80000000800 */
[----:B------:R-:W0:Y:S04]  /*06e0*/  LDS.128 R8, [R2] ;  /* 0x0000000002087984 */ /* 0x000e280000000c00 */
[----:B------:R-:W1:Y:S04]  /*06f0*/  LDS R4, [R16+0x40] ;  /* 0x0000400010047984 */ /* 0x000e680000000800 */
[----:B------:R-:W2:Y:S04]  /*0700*/  LDS R21, [R16+0x80] ;  /* 0x0000800010157984 */ /* 0x000ea80000000800 */
[----:B------:R-:W3:Y:S01]  /*0710*/  LDS R25, [R16+0xc0] ;  /* 0x0000c00010197984 */ /* 0x000ee20000000800 */
[----:B0-----:R-:W-:-:S03]  /*0720*/  FFMA R5, R8, R29, R5 ;  /* 0x0000001d08057223 */ /* 0x001fc60000000005 */
[----:B------:R-:W-:Y:S01]  /*0730*/  LDS R8, [R16+0x140] ;  /* 0x0001400010087984 */ /* 0x000fe20000000800 */
[----:B-1----:R-:W-:-:S03]  /*0740*/  FFMA R24, R4, R9, R5 ;  /* 0x0000000904187223 */ /* 0x002fc60000000005 */
[----:B------:R-:W-:Y:S04]  /*0750*/  LDS R9, [R16+0x100] ;  /* 0x0001000010097984 */ /* 0x000fe80000000800 */
[----:B------:R-:W0:Y:S01]  /*0760*/  LDS.128 R4, [R2+0x10] ;  /* 0x0000100002047984 */ /* 0x000e220000000c00 */
[----:B--2---:R-:W-:-:S03]  /*0770*/  FFMA R10, R21, R10, R24 ;  /* 0x0000000a150a7223 */ /* 0x004fc60000000018 */
[----:B------:R-:W-:Y:S01]  /*0780*/  LDS R24, [R16+0x240] ;  /* 0x0002400010187984 */ /* 0x000fe20000000800 */
[----:B---3--:R-:W-:-:S03]  /*0790*/  FFMA R11, R25, R11, R10 ;  /* 0x0000000b190b7223 */ /* 0x008fc6000000000a */
[----:B------:R-:W1:Y:S04]  /*07a0*/  LDS R25, [R16+0x180] ;  /* 0x0001800010197984 */ /* 0x000e680000000800 */
[----:B------:R-:W-:Y:S01]  /*07b0*/  LDS R21, [R16+0x280] ;  /* 0x0002800010157984 */ /* 0x000fe20000000800 */
[----:B0-----:R-:W-:-:S03]  /*07c0*/  FFMA R9, R4, R9, R11 ;  /* 0x0000000904097223 */ /* 0x001fc6000000000b */
[----:B------:R-:W0:Y:S01]  /*07d0*/  LDS R4, [R16+0x1c0] ;  /* 0x0001c00010047984 */ /* 0x000e220000000800 */
[----:B------:R-:W-:-:S03]  /*07e0*/  FFMA R26, R8, R5, R9 ;  /* 0x00000005081a7223 */ /* 0x000fc60000000009 */
[----:B------:R-:W-:Y:S04]  /*07f0*/  LDS R5, [R16+0x200] ;  /* 0x0002000010057984 */ /* 0x000fe80000000800 */
[----:B------:R-:W2:Y:S01]  /*0800*/  LDS.128 R8, [R2+0x20] ;  /* 0x0000200002087984 */ /* 0x000ea20000000c00 */
[----:B-1----:R-:W-:-:S04]  /*0810*/  FFMA R25, R25, R6, R26 ;  /* 0x0000000619197223 */ /* 0x002fc8000000001a */
[----:B0-----:R-:W-:Y:S02]  /*0820*/  FFMA R7, R4, R7, R25 ;  /* 0x0000000704077223 */ /* 0x001fe40000000019 */
[----:B------:R-:W-:Y:S02]  /*0830*/  LDS R25, [R16+0x3c0] ;  /* 0x0003c00010197984 */ /* 0x000fe40000000800 */
[----:B--2---:R-:W-:Y:S02]  /*0840*/  FFMA R5, R8, R5, R7 ;  /* 0x0000000508057223 */ /* 0x004fe40000000007 */
[----:B------:R-:W0:Y:S02]  /*0850*/  LDS R8, [R16+0x2c0] ;  /* 0x0002c00010087984 */ /* 0x000e240000000800 */
[----:B------:R-:W-:Y:S02]  /*0860*/  FFMA R26, R24, R9, R5 ;  /* 0x00000009181a7223 */ /* 0x000fe40000000005 */
[----:B------:R-:W-:Y:S04]  /*0870*/  LDS R9, [R16+0x300] ;  /* 0x0003000010097984 */ /* 0x000fe80000000800 */
[----:B------:R-:W1:Y:S01]  /*0880*/  LDS.128 R4, [R2+0x30] ;  /* 0x0000300002047984 */ /* 0x000e620000000c00 */
[----:B------:R-:W-:-:S03]  /*0890*/  FFMA R21, R21, R10, R26 ;  /* 0x0000000a15157223 */ /* 0x000fc6000000001a */
[----:B------:R-:W2:Y:S04]  /*08a0*/  LDS R24, [R16+0x340] ;  /* 0x0003400010187984 */ /* 0x000ea80000000800 */
[----:B------:R-:W3:Y:S01]  /*08b0*/  LDS R10, [R16+0x380] ;  /* 0x00038000100a7984 */ /* 0x000ee20000000800 */
[----:B------:R-:W-:Y:S02]  /*08c0*/  IADD3 R14, PT, PT, R14, 0x20, RZ ;  /* 0x000000200e0e7810 */ /* 0x000fe40007ffe0ff */
[C---:B------:R-:W-:Y:S02]  /*08d0*/  LEA R17, R12.reuse, R17, 0x5 ;  /* 0x000000110c117211 */ /* 0x040fe400078e28ff */
[----:B------:R-:W-:Y:S01]  /*08e0*/  LEA R19, R12, R19, 0x5 ;  /* 0x000000130c137211 */ /* 0x000fe200078e28ff */
[----:B0-----:R-:W-:-:S04]  /*08f0*/  FFMA R11, R8, R11, R21 ;  /* 0x0000000b080b7223 */ /* 0x001fc80000000015 */
[----:B-1----:R-:W-:-:S04]  /*0900*/  FFMA R9, R4, R9, R11 ;  /* 0x0000000904097223 */ /* 0x002fc8000000000b */
[----:B--2---:R-:W-:-:S04]  /*0910*/  FFMA R5, R24, R5, R9 ;  /* 0x0000000518057223 */ /* 0x004fc80000000009 */
[----:B---3--:R-:W-:-:S04]  /*0920*/  FFMA R6, R10, R6, R5 ;  /* 0x000000060a067223 */ /* 0x008fc80000000005 */
[----:B------:R-:W-:Y:S01]  /*0930*/  FFMA R25, R25, R7, R6 ;  /* 0x0000000719197223 */ /* 0x000fe20000000006 */
[----:B------:R-:W-:Y:S06]  /*0940*/  BAR.SYNC.DEFER_BLOCKING 0x0 ;  /* 0x0000000000007b1d */ /* 0x000fec0000010000 */
[----:B------:R-:W-:Y:S05]  /*0950*/  BRA.U UP0, `(.L_x_16) ;  /* 0xfffffff900507547 */ /* 0x000fea000b83ffff */
[----:B------:R-:W-:-:S12]  /*0960*/  ULOP3.LUT UR4, UR6, 0x7fffffe0, URZ, 0xc0, !UPT ;  /* 0x7fffffe006047892 */ /* 0x000fd8000f8ec0ff */
.L_x_15:
[----:B------:R-:W-:-:S09]  /*0970*/  ULOP3.LUT UP0, URZ, UR6, 0x10, URZ, 0xc0, !UPT ;  /* 0x0000001006ff7892 */ /* 0x000fd2000f80c0ff */
[----:B------:R-:W-:Y:S05]  /*0980*/  BRA.U !UP0, `(.L_x_14) ;  /* 0x0000000108e07547 */ /* 0x000fea000b800000 */
[----:B------:R-:W0:Y:S01]  /*0990*/  LDCU UR5, c[0x0][0x398] ;  /* 0x00007300ff0577ac */ /* 0x000e220008000800 */
[----:B------:R-:W-:Y:S01]  /*09a0*/  IADD3 R7, PT, PT, R13, UR4, RZ ;  /* 0x000000040d077c10 */ /* 0x000fe2000fffe0ff */
[----:B------:R-:W-:Y:S01]  /*09b0*/  HFMA2 R15, -RZ, RZ, 0, 0 ;  /* 0x00000000ff0f7431 */ /* 0x000fe200000001ff */
[----:B------:R-:W-:Y:S01]  /*09c0*/  MOV R21, RZ ;  /* 0x000000ff00157202 */ /* 0x000fe20000000f00 */
[----:B------:R-:W1:Y:S01]  /*09d0*/  LDCU UR6, c[0x0][0x39c] ;  /* 0x00007380ff0677ac */ /* 0x000e620008000800 */
[----:B------:R-:W-:-:S04]  /*09e0*/  ISETP.GE.AND P0, PT, R7, UR7, PT ;  /* 0x0000000707007c0c */ /* 0x000fc8000bf06270 */
[----:B0-----:R-:W-:Y:S02]  /*09f0*/  ISETP.GE.OR P1, PT, R0, UR5, P0 ;  /* 0x0000000500007c0c */ /* 0x001fe40008726670 */
[----:B-1----:R-:W-:-:S11]  /*0a00*/  ISETP.GE.OR P0, PT, R3, UR6, P0 ;  /* 0x0000000603007c0c */ /* 0x002fd60008706670 */
[----:B------:R-:W0:Y:S01]  /*0a10*/  @!P1 LDC.64 R8, c[0x0][0x380] ;  /* 0x0000e000ff089b82 */ /* 0x000e220000000a00 */
[----:B------:R-:W-:Y:S02]  /*0a20*/  @!P1 IMAD R5, R0, UR7, R7 ;  /* 0x0000000700059c24 */ /* 0x000fe4000f8e0207 */
[----:B------:R-:W-:-:S05]  /*0a30*/  @!P0 IMAD R7, R7, UR6, R3 ;  /* 0x0000000607078c24 */ /* 0x000fca000f8e0203 */
[----:B------:R-:W1:Y:S01]  /*0a40*/  @!P0 LDC.64 R12, c[0x0][0x388] ;  /* 0x0000e200ff0c8b82 */ /* 0x000e620000000a00 */
[----:B0-----:R-:W-:-:S05]  /*0a50*/  @!P1 IMAD.WIDE R8, R5, 0x4, R8 ;  /* 0x0000000405089825 */ /* 0x001fca00078e0208 */
[----:B------:R-:W2:Y:S01]  /*0a60*/  @!P1 LDG.E.CONSTANT R15, desc[UR8][R8.64] ;  /* 0x00000008080f9981 */ /* 0x000ea2000c1e9900 */
[----:B-1----:R-:W-:-:S05]  /*0a70*/  @!P0 IMAD.WIDE R12, R7, 0x4, R12 ;  /* 0x00000004070c8825 */ /* 0x002fca00078e020c */
[----:B------:R-:W3:Y:S04]  /*0a80*/  @!P0 LDG.E.CONSTANT R21, desc[UR8][R12.64] ;  /* 0x000000080c158981 */ /* 0x000ee8000c1e9900 */
[----:B--2---:R-:W-:Y:S04]  /*0a90*/  STS [R20], R15 ;  /* 0x0000000f14007388 */ /* 0x004fe80000000800 */
[----:B---3--:R-:W-:Y:S01]  /*0aa0*/  STS [R18], R21 ;  /* 0x0000001512007388 */ /* 0x008fe20000000800 */
[----:B------:R-:W-:Y:S06]  /*0ab0*/  BAR.SYNC.DEFER_BLOCKING 0x0 ;  /* 0x0000000000007b1d */ /* 0x000fec0000010000 */
[----:B------:R-:W-:Y:S04]  /*0ac0*/  LDS R14, [R16] ;  /* 0x00000000100e7984 */ /* 0x000fe80000000800 */
[----:B------:R-:W0:Y:S04]  /*0ad0*/  LDS.128 R4, [R2] ;  /* 0x0000000002047984 */ /* 0x000e280000000c00 */
[----:B------:R-:W1:Y:S04]  /*0ae0*/  LDS R23, [R16+0x40] ;  /* 0x0000400010177984 */ /* 0x000e680000000800 */
[----:B------:R-:W2:Y:S04]  /*0af0*/  LDS R27, [R16+0x80] ;  /* 0x00008000101b7984 */ /* 0x000ea80000000800 */
[----:B------:R-:W3:Y:S04]  /*0b00*/  LDS R26, [R16+0xc0] ;  /* 0x0000c000101a7984 */ /* 0x000ee80000000800 */
[----:B------:R-:W-:Y:S04]  /*0b10*/  LDS R17, [R16+0x100] ;  /* 0x0001000010117984 */ /* 0x000fe80000000800 */
[----:B------:R-:W4:Y:S04]  /*0b20*/  LDS.128 R8, [R2+0x10] ;  /* 0x0000100002087984 */ /* 0x000f280000000c00 */
[----:B------:R-:W5:Y:S04]  /*0b30*/  LDS R22, [R16+0x140] ;  /* 0x0001400010167984 */ /* 0x000f680000000800 */
[----:B------:R-:W5:Y:S04]  /*0b40*/  LDS R19, [R16+0x180] ;  /* 0x0001800010137984 */ /* 0x000f680000000800 */
[----:B------:R-:W5:Y:S04]  /*0b50*/  LDS R18, [R16+0x1c0] ;  /* 0x0001c00010127984 */ /* 0x000f680000000800 */
[----:B------:R-:W-:Y:S01]  /*0b60*/  LDS R21, [R16+0x200] ;  /* 0x0002000010157984 */ /* 0x000fe20000000800 */
[----:B0-----:R-:W-:-:S03]  /*0b70*/  FFMA R4, R4, R14, R25 ;  /* 0x0000000e04047223 */ /* 0x001fc60000000019 */
[----:B------:R-:W-:Y:S04]  /*0b80*/  LDS R20, [R16+0x240] ;  /* 0x0002400010147984 */ /* 0x000fe80000000800 */
[----:B------:R-:W0:Y:S01]  /*0b90*/  LDS.128 R12, [R2+0x20] ;  /* 0x00002000020c7984 */ /* 0x000e220000000c00 */
[----:B-1----:R-:W-:-:S03]  /*0ba0*/  FFMA R4, R23, R5, R4 ;  /* 0x0000000517047223 */ /* 0x002fc60000000004 */
[----:B------:R-:W1:Y:S01]  /*0bb0*/  LDS R23, [R16+0x280] ;  /* 0x0002800010177984 */ /* 0x000e620000000800 */
[----:B--2---:R-:W-:-:S03]  /*0bc0*/  FFMA R27, R27, R6, R4 ;  /* 0x000000061b1b7223 */ /* 0x004fc60000000004 */
[----:B------:R-:W2:Y:S01]  /*0bd0*/  LDS R24, [R16+0x2c0] ;  /* 0x0002c00010187984 */ /* 0x000ea20000000800 */
[----:B---3--:R-:W-:-:S03]  /*0be0*/  FFMA R27, R26, R7, R27 ;  /* 0x000000071a1b7223 */ /* 0x008fc6000000001b */
[----:B------:R-:W-:Y:S04]  /*0bf0*/  LDS R25, [R16+0x300] ;  /* 0x0003000010197984 */ /* 0x000fe80000000800 */
[----:B------:R-:W3:Y:S01]  /*0c00*/  LDS.128 R4, [R2+0x30] ;  /* 0x0000300002047984 */ /* 0x000ee20000000c00 */
[----:B----4-:R-:W-:-:S03]  /*0c10*/  FFMA R27, R8, R17, R27 ;  /* 0x00000011081b7223 */ /* 0x010fc6000000001b */
[----:B------:R-:W4:Y:S04]  /*0c20*/  LDS R26, [R16+0x340] ;  /* 0x00034000101a7984 */ /* 0x000f280000000800 */
[----:B------:R-:W4:Y:S01]  /*0c30*/  LDS R17, [R16+0x380] ;  /* 0x0003800010117984 */ /* 0x000f220000000800 */
[----:B-----5:R-:W-:-:S03]  /*0c40*/  FFMA R22, R22, R9, R27 ;  /* 0x0000000916167223 */ /* 0x020fc6000000001b */
[----:B------:R-:W5:Y:S01]  /*0c50*/  LDS R8, [R16+0x3c0] ;  /* 0x0003c00010087984 */ /* 0x000f620000000800 */
[----:B------:R-:W-:-:S04]  /*0c60*/  FFMA R19, R19, R10, R22 ;  /* 0x0000000a13137223 */ /* 0x000fc80000000016 */
[----:B------:R-:W-:-:S04]  /*0c70*/  FFMA R11, R18, R11, R19 ;  /* 0x0000000b120b7223 */ /* 0x000fc80000000013 */
[----:B0-----:R-:W-:-:S04]  /*0c80*/  FFMA R11, R12, R21, R11 ;  /* 0x000000150c0b7223 */ /* 0x001fc8000000000b */
[----:B------:R-:W-:-:S04]  /*0c90*/  FFMA R20, R20, R13, R11 ;  /* 0x0000000d14147223 */ /* 0x000fc8000000000b */
[----:B-1----:R-:W-:-:S04]  /*0ca0*/  FFMA R23, R23, R14, R20 ;  /* 0x0000000e17177223 */ /* 0x002fc80000000014 */
[----:B--2---:R-:W-:-:S04]  /*0cb0*/  FFMA R15, R24, R15, R23 ;  /* 0x0000000f180f7223 */ /* 0x004fc80000000017 */
[----:B---3--:R-:W-:-:S04]  /*0cc0*/  FFMA R15, R4, R25, R15 ;  /* 0x00000019040f7223 */ /* 0x008fc8000000000f */
[----:B----4-:R-:W-:-:S04]  /*0cd0*/  FFMA R26, R26, R5, R15 ;  /* 0x000000051a1a7223 */ /* 0x010fc8000000000f */
[----:B------:R-:W-:-:S04]  /*0ce0*/  FFMA R17, R17, R6, R26 ;  /* 0x0000000611117223 */ /* 0x000fc8000000001a */
[----:B-----5:R-:W-:Y:S01]  /*0cf0*/  FFMA R25, R8, R7, R17 ;  /* 0x0000000708197223 */ /* 0x020fe20000000011 */
[----:B------:R-:W-:Y:S06]  /*0d00*/  BAR.SYNC.DEFER_BLOCKING 0x0 ;  /* 0x0000000000007b1d */ /* 0x000fec0000010000 */
.L_x_14:
[----:B------:R-:W0:Y:S02]  /*0d10*/  LDCU.64 UR4, c[0x0][0x398] ;  /* 0x00007300ff0477ac */ /* 0x000e240008000a00 */
[----:B0-----:R-:W-:-:S04]  /*0d20*/  ISETP.GE.AND P0, PT, R3, UR5, PT ;  /* 0x0000000503007c0c */ /* 0x001fc8000bf06270 */
[----:B------:R-:W-:-:S13]  /*0d30*/  ISETP.GE.OR P0, PT, R0, UR4, P0 ;  /* 0x0000000400007c0c */ /* 0x000fda0008706670 */
[----:B------:R-:W-:Y:S05]  /*0d40*/  @P0 EXIT ;  /* 0x000000000000094d */ /* 0x000fea0003800000 */
[----:B------:R-:W0:Y:S01]  /*0d50*/  LDC.64 R4, c[0x0][0x390] ;  /* 0x0000e400ff047b82 */ /* 0x000e220000000a00 */
[----:B------:R-:W-:-:S04]  /*0d60*/  IMAD R3, R0, UR5, R3 ;  /* 0x0000000500037c24 */ /* 0x000fc8000f8e0203 */
[----:B0-----:R-:W-:-:S05]  /*0d70*/  IMAD.WIDE R2, R3, 0x4, R4 ;  /* 0x0000000403027825 */ /* 0x001fca00078e0204 */
[----:B------:R-:W-:Y:S01]  /*0d80*/  STG.E desc[UR8][R2.64], R25 ;  /* 0x0000001902007986 */ /* 0x000fe2000c101908 */
[----:B------:R-:W-:Y:S05]  /*0d90*/  EXIT ;  /* 0x000000000000794d */ /* 0x000fea0003800000 */
.L_x_17:
        /* <DEDUP_REMOVED lines=14> */
.L_x_26:


//--------------------- .text._Z28matmul_backward_input_sharedPKfS0_Pfiii --------------------------
	.section	.text._Z28matmul_backward_input_sharedPKfS0_Pfiii,"ax",@progbits
	.align	128
        .global         _Z28matmul_backward_input_sharedPKfS0_Pfiii
        .type           _Z28matmul_backward_input_sharedPKfS0_Pfiii,@function
        .size           _Z28matmul_backward_input_sharedPKfS0_Pfiii,(.L_x_27 - _Z28matmul_backward_input_sharedPKfS0_Pfiii)
        .other          _Z28matmul_backward_input_sharedPKfS0_Pfiii,@"STO_CUDA_ENTRY STV_DEFAULT"
_Z28matmul_backward_input_sharedPKfS0_Pfiii:
.text._Z28matmul_backward_input_sharedPKfS0_Pfiii:
        /* <DEDUP_REMOVED lines=16> */
[----:B------:R-:W-:-:S04]  /*0100*/  UIADD3 UR5, UPT, UPT, UR4, 0x400, URZ ;  /* 0x0000040004057890 */ /* 0x000fc8000fffe0ff */
[----:B0-----:R-:W-:Y:S02]  /*0110*/  ULEA UR5, UR6, UR5, 0x18 ;  /* 0x0000000506057291 */ /* 0x001fe4000f8ec0ff */
[----:B------:R-:W-:Y:S02]  /*0120*/  ULEA UR4, UR6, UR4, 0x18 ;  /* 0x0000000406047291 */ /* 0x000fe4000f8ec0ff */
[----:B------:R-:W-:Y:S02]  /*0130*/  UIADD3 UR6, UPT, UPT, UR7, 0xf, URZ ;  /* 0x0000000f07067890 */ /* 0x000fe4000fffe0ff */
[C---:B------:R-:W-:Y:S02]  /*0140*/  LEA R16, R13.reuse, UR5, 0x6 ;  /* 0x000000050d107c11 */ /* 0x040fe4000f8e30ff */
[C---:B------:R-:W-:Y:S01]  /*0150*/  LEA R2, R14.reuse, UR4, 0x6 ;  /* 0x000000040e027c11 */ /* 0x040fe2000f8e30ff */
[----:B------:R-:W-:Y:S01]  /*0160*/  UMOV UR4, URZ ;  /* 0x000000ff00047c82 */ /* 0x000fe20008000000 */
[----:B------:R-:W-:Y:S01]  /*0170*/  LEA R20, R14, R16, 0x2 ;  /* 0x000000100e147211 */ /* 0x000fe200078e10ff */
[C---:B------:R-:W-:Y:S01]  /*0180*/  IMAD R16, R13.reuse, -0x3c, R16 ;  /* 0xffffffc40d107824 */ /* 0x040fe200078e0210 */
[----:B------:R-:W-:Y:S01]  /*0190*/  LEA R22, R13, R2, 0x2 ;  /* 0x000000020d167211 */ /* 0x000fe200078e10ff */
[----:B------:R-:W-:Y:S06]  /*01a0*/  BRA.U !UP0, `(.L_x_19) ;  /* 0x0000000908007547 */ /* 0x000fec000b800000 */
[----:B------:R-:W0:Y:S01]  /*01b0*/  LDCU UR10, c[0x0][0x3a0] ;  /* 0x00007400ff0a77ac */ /* 0x000e220008000800 */
[----:B------:R-:W1:Y:S01]  /*01c0*/  LDC R12, c[0x0][0x3a0] ;  /* 0x0000e800ff0c7b82 */ /* 0x000e620000000800 */
[----:B------:R-:W-:Y:S01]  /*01d0*/  IADD3 R4, PT, PT, R14, 0x10, RZ ;  /* 0x000000100e047810 */ /* 0x000fe20007ffe0ff */
[--C-:B------:R-:W-:Y:S01]  /*01e0*/  IMAD R18, R0, UR7, R13.reuse ;  /* 0x0000000700127c24 */ /* 0x100fe2000f8e020d */
[----:B------:R-:W2:Y:S01]  /*01f0*/  LDCU UR11, c[0x0][0x398] ;  /* 0x00007300ff0b77ac */ /* 0x000ea20008000800 */
[----:B------:R-:W-:Y:S02]  /*0200*/  MOV R27, RZ ;  /* 0x000000ff001b7202 */ /* 0x000fe40000000f00 */
[----:B------:R-:W-:Y:S01]  /*0210*/  MOV R17, R13 ;  /* 0x0000000d00117202 */ /* 0x000fe20000000f00 */
[----:B------:R-:W-:Y:S01]  /*0220*/  USHF.R.U32.HI UR4, URZ, 0x4, UR6 ;  /* 0x00000004ff047899 */ /* 0x000fe20008011606 */
[----:B------:R-:W3:Y:S01]  /*0230*/  LDC.64 R24, c[0x0][0x380] ;  /* 0x0000e000ff187b82 */ /* 0x000ee20000000a00 */
[----:B------:R-:W-:Y:S01]  /*0240*/  MOV R15, R14 ;  /* 0x0000000e000f7202 */ /* 0x000fe20000000f00 */
[----:B------:R-:W4:Y:S01]  /*0250*/  LDCU UR5, c[0x0][0x39c] ;  /* 0x00007380ff0577ac */ /* 0x000f220008000800 */
[----:B------:R-:W-:Y:S01]  /*0260*/  ULOP3.LUT UR4, UR4, 0x7fffffe, URZ, 0xc0, !UPT ;  /* 0x07fffffe04047892 */ /* 0x000fe2000f8ec0ff */
[----:B0-----:R-:W-:-:S03]  /*0270*/  IMAD R4, R4, UR10, R13 ;  /* 0x0000000a04047c24 */ /* 0x001fc6000f8e020d */
[----:B------:R-:W-:Y:S01]  /*0280*/  UIADD3 UR4, UPT, UPT, -UR4, URZ, URZ ;  /* 0x000000ff04047290 */ /* 0x000fe2000fffe1ff */
[----:B------:R-:W-:Y:S01]  /*0290*/  IMAD R19, R14, UR10, R13 ;  /* 0x0000000a0e137c24 */ /* 0x000fe2000f8e020d */
[----:B--2---:R-:W-:Y:S02]  /*02a0*/  ISETP.GE.AND P1, PT, R0, UR11, PT ;  /* 0x0000000b00007c0c */ /* 0x004fe4000bf26270 */
[C---:B------:R-:W-:Y:S02]  /*02b0*/  LEA R21, R6.reuse, R4, 0x4 ;  /* 0x0000000406157211 */ /* 0x040fe400078e20ff */
[----:B------:R-:W-:-:S09]  /*02c0*/  LEA R19, R6, R19, 0x4 ;  /* 0x0000001306137211 */ /* 0x000fd200078e20ff */
.L_x_20:
[----:B-1----:R-:W-:Y:S01]  /*02d0*/  ISETP.GE.AND P0, PT, R3, R12, PT ;  /* 0x0000000c0300720c */ /* 0x002fe20003f06270 */
[----:B----4-:R-:W-:Y:S01]  /*02e0*/  UMOV UR7, UR5 ;  /* 0x0000000500077c82 */ /* 0x010fe20008000000 */
[----:B------:R-:W-:Y:S01]  /*02f0*/  HFMA2 R29, -RZ, RZ, 0, 0 ;  /* 0x00000000ff1d7431 */ /* 0x000fe200000001ff */
[----:B------:R-:W-:Y:S01]  /*0300*/  ISETP.GE.OR P2, PT, R17, UR7, P1 ;  /* 0x0000000711007c0c */ /* 0x000fe20008f46670 */
[----:B---3--:R-:W-:Y:S01]  /*0310*/  IMAD.WIDE R8, R18, 0x4, R24 ;  /* 0x0000000412087825 */ /* 0x008fe200078e0218 */
[----:B------:R-:W-:Y:S02]  /*0320*/  ISETP.GE.OR P3, PT, R15, UR7, P0 ;  /* 0x000000070f007c0c */ /* 0x000fe40008766670 */
[----:B------:R-:W-:-:S09]  /*0330*/  MOV R26, RZ ;  /* 0x000000ff001a7202 */ /* 0x000fd20000000f00 */
[----:B------:R-:W2:Y:S02]  /*0340*/  @!P2 LDG.E.CONSTANT R29, desc[UR8][R8.64] ;  /* 0x00000008081da981 */ /* 0x000ea4000c1e9900 */
[----:B------:R-:W0:Y:S02]  /*0350*/  @!P3 LDC.64 R4, c[0x0][0x388] ;  /* 0x0000e200ff04bb82 */ /* 0x000e240000000a00 */
[----:B0-----:R-:W-:-:S05]  /*0360*/  @!P3 IMAD.WIDE R10, R19, 0x4, R4 ;  /* 0x00000004130ab825 */ /* 0x001fca00078e0204 */
[----:B------:R-:W3:Y:S01]  /*0370*/  @!P3 LDG.E.CONSTANT R26, desc[UR8][R10.64] ;  /* 0x000000080a1ab981 */ /* 0x000ee2000c1e9900 */
[----:B------:R-:W-:Y:S01]  /*0380*/  IADD3 R4, PT, PT, R17, 0x10, RZ ;  /* 0x0000001011047810 */ /* 0x000fe20007ffe0ff */
[----:B------:R-:W-:-:S03]  /*0390*/  HFMA2 R23, -RZ, RZ, 0, 0 ;  /* 0x00000000ff177431 */ /* 0x000fc600000001ff */
[----:B------:R-:W-:-:S13]  /*03a0*/  ISETP.GE.OR P2, PT, R4, UR7, P1 ;  /* 0x0000000704007c0c */ /* 0x000fda0008f46670 */
[----:B------:R0:W4:Y:S04]  /*03b0*/  @!P2 LDG.E.CONSTANT R23, desc[UR8][R8.64+0x40] ;  /* 0x000040080817a981 */ /* 0x000128000c1e9900 */
[----:B--2---:R-:W-:Y:S04]  /*03c0*/  STS [R22], R29 ;  /* 0x0000001d16007388 */ /* 0x004fe80000000800 */
[----:B---3--:R-:W-:Y:S01]  /*03d0*/  STS [R20], R26 ;  /* 0x0000001a14007388 */ /* 0x008fe20000000800 */
[----:B------:R-:W-:Y:S06]  /*03e0*/  BAR.SYNC.DEFER_BLOCKING 0x0 ;  /* 0x0000000000007b1d */ /* 0x000fec0000010000 */
[----:B------:R-:W-:Y:S04]  /*03f0*/  LDS R28, [R16] ;  /* 0x00000000101c7984 */ /* 0x000fe80000000800 */
[----:B------:R-:W1:Y:S04]  /*0400*/  LDS.128 R4, [R2] ;  /* 0x0000000002047984 */ /* 0x000e680000000c00 */
[----:B0-----:R-:W0:Y:S04]  /*0410*/  LDS R9, [R16+0x40] ;  /* 0x0000400010097984 */ /* 0x001e280000000800 */
[----:B------:R-:W2:Y:S04]  /*0420*/  LDS R10, [R16+0x80] ;  /* 0x00008000100a7984 */ /* 0x000ea80000000800 */
[----:B------:R-:W3:Y:S04]  /*0430*/  LDS R11, [R16+0xc0] ;  /* 0x0000c000100b7984 */ /* 0x000ee80000000800 */
[----:B------:R-:W-:Y:S04]  /*0440*/  LDS R8, [R16+0x180] ;  /* 0x0001800010087984 */ /* 0x000fe80000000800 */
[----:B------:R-:W-:Y:S01]  /*0450*/  LDS R29, [R16+0x340] ;  /* 0x00034000101d7984 */ /* 0x000fe20000000800 */
[----:B-1----:R-:W-:-:S03]  /*0460*/  FFMA R4, R4, R28, R27 ;  /* 0x0000001c04047223 */ /* 0x002fc6000000001b */
[----:B------:R-:W-:Y:S01]  /*0470*/  LDS R27, [R16+0x140] ;  /* 0x00014000101b7984 */ /* 0x000fe20000000800 */
[----:B0-----:R-:W-:-:S03]  /*0480*/  FFMA R5, R9, R5, R4 ;  /* 0x0000000509057223 */ /* 0x001fc60000000004 */
[----:B------:R-:W-:Y:S01]  /*0490*/  LDS R9, [R16+0x1c0] ;  /* 0x0001c00010097984 */ /* 0x000fe20000000800 */
[----:B--2---:R-:W-:-:S03]  /*04a0*/  FFMA R6, R10, R6, R5 ;  /* 0x000000060a067223 */ /* 0x004fc60000000005 */
[----:B------:R-:W-:Y:S01]  /*04b0*/  LDS R10, [R16+0x100] ;  /* 0x00010000100a7984 */ /* 0x000fe20000000800 */
[----:B---3--:R-:W-:-:S03]  /*04c0*/  FFMA R11, R11, R7, R6 ;  /* 0x000000070b0b7223 */ /* 0x008fc60000000006 */
[----:B------:R-:W0:Y:S02]  /*04d0*/  LDS.128 R4, [R2+0x10] ;  /* 0x0000100002047984 */ /* 0x000e240000000c00 */
[----:B0-----:R-:W-:Y:S02]  /*04e0*/  FFMA R4, R4, R10, R11 ;  /* 0x0000000a04047223 */ /* 0x001fe4000000000b */
[----:B------:R-:W-:Y:S02]  /*04f0*/  LDS R11, [R16+0x240] ;  /* 0x00024000100b7984 */ /* 0x000fe40000000800 */
[----:B------:R-:W-:Y:S02]  /*0500*/  FFMA R5, R27, R5, R4 ;  /* 0x000000051b057223 */ /* 0x000fe40000000004 */
[----:B------:R-:W-:Y:S02]  /*0510*/  LDS R10, [R16+0x300] ;  /* 0x00030000100a7984 */ /* 0x000fe40000000800 */
[----:B------:R-:W-:-:S02]  /*0520*/  FFMA R6, R8, R6, R5 ;  /* 0x0000000608067223 */ /* 0x000fc40000000005 */
[----:B------:R-:W-:Y:S02]  /*0530*/  LDS R8, [R16+0x200] ;  /* 0x0002000010087984 */ /* 0x000fe40000000800 */
[----:B------:R-:W-:Y:S02]  /*0540*/  FFMA R9, R9, R7, R6 ;  /* 0x0000000709097223 */ /* 0x000fe40000000006 */
[----:B------:R-:W0:Y:S02]  /*0550*/  LDS.128 R4, [R2+0x20] ;  /* 0x0000200002047984 */ /* 0x000e240000000c00 */
[----:B0-----:R-:W-:Y:S02]  /*0560*/  FFMA R4, R4, R8, R9 ;  /* 0x0000000804047223 */ /* 0x001fe40000000009 */
[----:B------:R-:W0:Y:S04]  /*0570*/  LDS R8, [R16+0x280] ;  /* 0x0002800010087984 */ /* 0x000e280000000800 */
[----:B------:R-:W1:Y:S01]  /*0580*/  LDS R9, [R16+0x2c0] ;  /* 0x0002c00010097984 */ /* 0x000e620000000800 */
[----:B------:R-:W-:-:S04]  /*0590*/  FFMA R5, R11, R5, R4 ;  /* 0x000000050b057223 */ /* 0x000fc80000000004 */
[----:B0-----:R-:W-:Y:S01]  /*05a0*/  FFMA R6, R8, R6, R5 ;  /* 0x0000000608067223 */ /* 0x001fe20000000005 */
[----:B------:R-:W-:-:S04]  /*05b0*/  IADD3 R8, PT, PT, R15, 0x10, RZ ;  /* 0x000000100f087810 */ /* 0x000fc80007ffe0ff */
[----:B------:R-:W-:Y:S01]  /*05c0*/  ISETP.GE.OR P0, PT, R8, UR7, P0 ;  /* 0x0000000708007c0c */ /* 0x000fe20008706670 */
[----:B-1----:R-:W-:Y:S02]  /*05d0*/  FFMA R11, R9, R7, R6 ;  /* 0x00000007090b7223 */ /* 0x002fe40000000006 */
[----:B------:R-:W0:Y:S10]  /*05e0*/  LDS.128 R4, [R2+0x30] ;  /* 0x0000300002047984 */ /* 0x000e340000000c00 */
[----:B------:R-:W1:Y:S02]  /*05f0*/  @!P0 LDC.64 R8, c[0x0][0x388] ;  /* 0x0000e200ff088b82 */ /* 0x000e640000000a00 */
[----:B-1----:R-:W-:Y:S01]  /*0600*/  @!P0 IMAD.WIDE R26, R21, 0x4, R8 ;  /* 0x00000004151a8825 */ /* 0x002fe200078e0208 */
[----:B------:R-:W-:-:S06]  /*0610*/  MOV R9, RZ ;  /* 0x000000ff00097202 */ /* 0x000fcc0000000f00 */
[----:B------:R-:W2:Y:S01]  /*0620*/  @!P0 LDG.E.CONSTANT R9, desc[UR8][R26.64] ;  /* 0x000000081a098981 */ /* 0x000ea2000c1e9900 */
[----:B0-----:R-:W-:-:S03]  /*0630*/  FFMA R10, R4, R10, R11 ;  /* 0x0000000a040a7223 */ /* 0x001fc6000000000b */
[----:B------:R-:W0:Y:S04]  /*0640*/  LDS R11, [R16+0x380] ;  /* 0x00038000100b7984 */ /* 0x000e280000000800 */
[----:B------:R-:W1:Y:S01]  /*0650*/  LDS R4, [R16+0x3c0] ;  /* 0x0003c00010047984 */ /* 0x000e620000000800 */
[----:B------:R-:W-:Y:S01]  /*0660*/  BAR.SYNC.DEFER_BLOCKING 0x0 ;  /* 0x0000000000007b1d */ /* 0x000fe20000010000 */
[----:B------:R-:W-:-:S05]  /*0670*/  FFMA R10, R29, R5, R10 ;  /* 0x000000051d0a7223 */ /* 0x000fca000000000a */
[----:B----4-:R-:W-:Y:S01]  /*0680*/  STS [R22], R23 ;  /* 0x0000001716007388 */ /* 0x010fe20000000800 */
[----:B0-----:R-:W-:-:S04]  /*0690*/  FFMA R29, R11, R6, R10 ;  /* 0x000000060b1d7223 */ /* 0x001fc8000000000a */
[----:B-1----:R-:W-:Y:S01]  /*06a0*/  FFMA R7, R4, R7, R29 ;  /* 0x0000000704077223 */ /* 0x002fe2000000001d */
[----:B------:R-:W-:-:S04]  /*06b0*/  UIADD3 UR4, UPT, UPT, UR4, 0x2, URZ ;  /* 0x0000000204047890 */ /* 0x000fc8000fffe0ff */
[----:B------:R-:W-:Y:S01]  /*06c0*/  UISETP.NE.AND UP0, UPT, UR4, URZ, UPT ;  /* 0x000000ff0400728c */ /* 0x000fe2000bf05270 */
[----:B------:R-:W-:Y:S02]  /*06d0*/  IADD3 R18, PT, PT, R18, 0x20, RZ ;  /* 0x0000002012127810 */ /* 0x000fe40007ffe0ff */
[----:B------:R-:W-:Y:S02]  /*06e0*/  IADD3 R15, PT, PT, R15, 0x20, RZ ;  /* 0x000000200f0f7810 */ /* 0x000fe40007ffe0ff */
[----:B------:R-:W-:Y:S02]  /*06f0*/  IADD3 R17, PT, PT, R17, 0x20, RZ ;  /* 0x0000002011117810 */ /* 0x000fe40007ffe0ff */
[C---:B------:R-:W-:Y:S02]  /*0700*/  LEA R19, R12.reuse, R19, 0x5 ;  /* 0x000000130c137211 */ /* 0x040fe400078e28ff */
[----:B------:R-:W-:Y:S01]  /*0710*/  LEA R21, R12, R21, 0x5 ;  /* 0x000000150c157211 */ /* 0x000fe200078e28ff */
[----:B--2---:R-:W-:Y:S01]  /*0720*/  STS [R20], R9 ;  /* 0x0000000914007388 */ /* 0x004fe20000000800 */
[----:B------:R-:W-:Y:S06]  /*0730*/  BAR.SYNC.DEFER_BLOCKING 0x0 ;  /* 0x0000000000007b1d */ /* 0x000fec0000010000 */
[----:B------:R-:W-:Y:S04]  /*0740*/  LDS R5, [R16] ;  /* 0x0000000010057984 */ /* 0x000fe80000000800 */
[----:B------:R-:W0:Y:S04]  /*0750*/  LDS.128 R8, [R2] ;  /* 0x0000000002087984 */ /* 0x000e280000000c00 */
[----:B------:R-:W1:Y:S04]  /*0760*/  LDS R6, [R16+0x40] ;  /* 0x0000400010067984 */ /* 0x000e680000000800 */
[----:B------:R-:W2:Y:S04]  /*0770*/  LDS R23, [R16+0x80] ;  /* 0x0000800010177984 */ /* 0x000ea80000000800 */
[----:B------:R-:W3:Y:S04]  /*0780*/  LDS R28, [R16+0xc0] ;  /* 0x0000c000101c7984 */ /* 0x000ee80000000800 */
[----:B------:R-:W-:Y:S04]  /*0790*/  LDS R29, [R16+0x140] ;  /* 0x00014000101d7984 */ /* 0x000fe80000000800 */
[----:B------:R-:W-:Y:S01]  /*07a0*/  LDS R26, [R16+0x1c0] ;  /* 0x0001c000101a7984 */ /* 0x000fe20000000800 */
[----:B0-----:R-:W-:-:S04]  /*07b0*/  FFMA R8, R8, R5, R7 ;  /* 0x0000000508087223 */ /* 0x001fc80000000007 */
[----:B-1----:R-:W-:Y:S02]  /*07c0*/  FFMA R6, R6, R9, R8 ;  /* 0x0000000906067223 */ /* 0x002fe40000000008 */
[----:B------:R-:W-:Y:S02]  /*07d0*/  LDS R9, [R16+0x100] ;  /* 0x0001000010097984 */ /* 0x000fe40000000800 */
[----:B--2---:R-:W-:Y:S02]  /*07e0*/  FFMA R27, R23, R10, R6 ;  /* 0x0000000a171b7223 */ /* 0x004fe40000000006 */
[----:B------:R-:W0:Y:S04]  /*07f0*/  LDS.128 R4, [R2+0x10] ;  /* 0x0000100002047984 */ /* 0x000e280000000c00 */
[----:B------:R-:W1:Y:S01]  /*0800*/  LDS R23, [R16+0x180] ;  /* 0x0001800010177984 */ /* 0x000e620000000800 */
[----:B---3--:R-:W-:-:S04]  /*0810*/  FFMA R11, R28, R11, R27 ;  /* 0x0000000b1c0b7223 */ /* 0x008fc8000000001b */
[----:B0-----:R-:W-:Y:S02]  /*0820*/  FFMA R4, R4, R9, R11 ;  /* 0x0000000904047223 */ /* 0x001fe4000000000b */
[----:B------:R-:W-:Y:S02]  /*0830*/  LDS.128 R8, [R2+0x20] ;  /* 0x0000200002087984 */ /* 0x000fe40000000c00 */
[----:B------:R-:W-:Y:S02]  /*0840*/  FFMA R4, R29, R5, R4 ;  /* 0x000000051d047223 */ /* 0x000fe40000000004 */
[----:B------:R-:W0:Y:S04]  /*0850*/  LDS R5, [R16+0x200] ;  /* 0x0002000010057984 */ /* 0x000e280000000800 */
[----:B------:R-:W2:Y:S01]  /*0860*/  LDS R29, [R16+0x240] ;  /* 0x00024000101d7984 */ /* 0x000ea20000000800 */
[----:B-1----:R-:W-:-:S03]  /*0870*/  FFMA R27, R23, R6, R4 ;  /* 0x00000006171b7223 */ /* 0x002fc60000000004 */
[----:B------:R-:W1:Y:S01]  /*0880*/  LDS R23, [R16+0x280] ;  /* 0x0002800010177984 */ /* 0x000e620000000800 */
[----:B------:R-:W-:-:S03]  /*0890*/  FFMA R7, R26, R7, R27 ;  /* 0x000000071a077223 */ /* 0x000fc6000000001b */
[----:B------:R-:W3:Y:S04]  /*08a0*/  LDS R26, [R16+0x2c0] ;  /* 0x0002c000101a7984 */ /* 0x000ee80000000800 */
[----:B------:R-:W-:Y:S01]  /*08b0*/  LDS R27, [R16+0x340] ;  /* 0x00034000101b7984 */ /* 0x000fe20000000800 */
[----:B0-----:R-:W-:-:S03]  /*08c0*/  FFMA R8, R8, R5, R7 ;  /* 0x0000000508087223 */ /* 0x001fc60000000007 */
[----:B------:R-:W-:Y:S01]  /*08d0*/  LDS.128 R4, [R2+0x30] ;  /* 0x0000300002047984 */ /* 0x000fe20000000c00 */
[----:B--2---:R-:W-:-:S03]  /*08e0*/  FFMA R8, R29, R9, R8 ;  /* 0x000000091d087223 */ /* 0x004fc60000000008 */
[----:B------:R-:W0:Y:S01]  /*08f0*/  LDS R9, [R16+0x300] ;  /* 0x0003000010097984 */ /* 0x000e220000000800 */
[----:B-1----:R-:W-:-:S03]  /*0900*/  FFMA R23, R23, R10, R8 ;  /* 0x0000000a17177223 */ /* 0x002fc60000000008 */
[----:B------:R-:W1:Y:S01]  /*0910*/  LDS R8, [R16+0x380] ;  /* 0x0003800010087984 */ /* 0x000e620000000800 */
[----:B---3--:R-:W-:-:S03]  /*0920*/  FFMA R11, R26, R11, R23 ;  /* 0x0000000b1a0b7223 */ /* 0x008fc60000000017 */
[----:B------:R-:W2:Y:S01]  /*0930*/  LDS R23, [R16+0x3c0] ;  /* 0x0003c00010177984 */ /* 0x000ea20000000800 */
[----:B0-----:R-:W-:-:S04]  /*0940*/  FFMA R4, R4, R9, R11 ;  /* 0x0000000904047223 */ /* 0x001fc8000000000b */
[----:B------:R-:W-:-:S04]  /*0950*/  FFMA R5, R27, R5, R4 ;  /* 0x000000051b057223 */ /* 0x000fc80000000004 */
[----:B-1----:R-:W-:-:S04]  /*0960*/  FFMA R6, R8, R6, R5 ;  /* 0x0000000608067223 */ /* 0x002fc80000000005 */
[----:B--2---:R-:W-:Y:S01]  /*0970*/  FFMA R27, R23, R7, R6 ;  /* 0x00000007171b7223 */ /* 0x004fe20000000006 */
[----:B------:R-:W-:Y:S06]  /*0980*/  BAR.SYNC.DEFER_BLOCKING 0x0 ;  /* 0x0000000000007b1d */ /* 0x000fec0000010000 */
[----:B------:R-:W-:Y:S05]  /*0990*/  BRA.U UP0, `(.L_x_20) ;  /* 0xfffffff9004c7547 */ /* 0x000fea000b83ffff */
[----:B------:R-:W-:-:S12]  /*09a0*/  ULOP3.LUT UR4, UR6, 0x7fffffe0, URZ, 0xc0, !UPT ;  /* 0x7fffffe006047892 */ /* 0x000fd8000f8ec0ff */
.L_x_19:
[----:B------:R-:W-:-:S09]  /*09b0*/  ULOP3.LUT UP0, URZ, UR6, 0x10, URZ, 0xc0, !UPT ;  /* 0x0000001006ff7892 */ /* 0x000fd2000f80c0ff */
[----:B------:R-:W-:Y:S05]  /*09c0*/  BRA.U !UP0, `(.L_x_18) ;  /* 0x0000000108e87547 */ /* 0x000fea000b800000 */
[----:B------:R-:W0:Y:S01]  /*09d0*/  LDCU UR5, c[0x0][0x398] ;  /* 0x00007300ff0577ac */ /* 0x000e220008000800 */
[----:B------:R-:W-:Y:S01]  /*09e0*/  IADD3 R7, PT, PT, R13, UR4, RZ ;  /* 0x000000040d077c10 */ /* 0x000fe2000fffe0ff */
[----:B------:R-:W-:Y:S01]  /*09f0*/  HFMA2 R15, -RZ, RZ, 0, 0 ;  /* 0x00000000ff0f7431 */ /* 0x000fe200000001ff */
[----:B------:R-:W-:Y:S01]  /*0a00*/  IADD3 R14, PT, PT, R14, UR4, RZ ;  /* 0x000000040e0e7c10 */ /* 0x000fe2000fffe0ff */
[----:B------:R-:W1:Y:S01]  /*0a10*/  LDCU UR6, c[0x0][0x3a0] ;  /* 0x00007400ff0677ac */ /* 0x000e620008000800 */
[----:B------:R-:W-:Y:S02]  /*0a20*/  ISETP.GE.AND P0, PT, R7, UR7, PT ;  /* 0x0000000707007c0c */ /* 0x000fe4000bf06270 */
[----:B------:R-:W-:Y:S02]  /*0a30*/  ISETP.GE.AND P1, PT, R14, UR7, PT ;  /* 0x000000070e007c0c */ /* 0x000fe4000bf26270 */
[----:B------:R-:W-:Y:S02]  /*0a40*/  MOV R21, RZ ;  /* 0x000000ff00157202 */ /* 0x000fe40000000f00 */
[----:B0-----:R-:W-:-:S02]  /*0a50*/  ISETP.GE.OR P0, PT, R0, UR5, P0 ;  /* 0x0000000500007c0c */ /* 0x001fc40008706670 */
        /* <DEDUP_REMOVED lines=24> */
[----:B------:R-:W0:Y:S04]  /*0be0*/  LDS.128 R12, [R2+0x20] ;  /* 0x00002000020c7984 */ /* 0x000e280000000c00 */
[----:B------:R-:W0:Y:S01]  /*0bf0*/  LDS R4, [R16+0x240] ;  /* 0x0002400010047984 */ /* 0x000e220000000800 */
        /* <DEDUP_REMOVED lines=23> */
.L_x_18:
[----:B------:R-:W0:Y:S01]  /*0d70*/  LDCU UR4, c[0x0][0x3a0] ;  /* 0x00007400ff0477ac */ /* 0x000e220008000800 */
[----:B------:R-:W1:Y:S01]  /*0d80*/  LDCU UR5, c[0x0][0x398] ;  /* 0x00007300ff0577ac */ /* 0x000e620008000800 */
[----:B0-----:R-:W-:-:S04]  /*0d90*/  ISETP.GE.AND P0, PT, R3, UR4, PT ;  /* 0x0000000403007c0c */ /* 0x001fc8000bf06270 */
[----:B-1----:R-:W-:-:S13]  /*0da0*/  ISETP.GE.OR P0, PT, R0, UR5, P0 ;  /* 0x0000000500007c0c */ /* 0x002fda0008706670 */
[----:B------:R-:W-:Y:S05]  /*0db0*/  @P0 EXIT ;  /* 0x000000000000094d */ /* 0x000fea0003800000 */
[----:B------:R-:W0:Y:S01]  /*0dc0*/  LDC.64 R4, c[0x0][0x390] ;  /* 0x0000e400ff047b82 */ /* 0x000e220000000a00 */
[----:B------:R-:W-:-:S04]  /*0dd0*/  IMAD R3, R0, UR4, R3 ;  /* 0x0000000400037c24 */ /* 0x000fc8000f8e0203 */
[----:B0-----:R-:W-:-:S05]  /*0de0*/  IMAD.WIDE R2, R3, 0x4, R4 ;  /* 0x0000000403027825 */ /* 0x001fca00078e0204 */
[----:B------:R-:W-:Y:S01]  /*0df0*/  STG.E desc[UR8][R2.64], R27 ;  /* 0x0000001b02007986 */ /* 0x000fe2000c101908 */
[----:B------:R-:W-:Y:S05]  /*0e00*/  EXIT ;  /* 0x000000000000794d */ /* 0x000fea0003800000 */
.L_x_21:
        /* <DEDUP_REMOVED lines=15> */
.L_x_27:


//--------------------- .nv.shared.reserved.0     --------------------------
	.section	.nv.shared.reserved.0,"aw",@nobits
	.weak		__nv_reservedSMEM_offset_0_alias
	.size		__nv_reservedSMEM_offset_0_alias, 0, 64
	.other		__nv_reservedSMEM_offset_0_alias,@"STO_CUDA_RESERVED_SHARED STV_DEFAULT"
__nv_reservedSMEM_offset_0_alias:
	.zero		0
	.zero		64


//--------------------- .nv.shared._Z29matmul_backward_weight_sharedPKfS0_Pfiii --------------------------
	.section	.nv.shared._Z29matmul_backward_weight_sharedPKfS0_Pfiii,"aw",@nobits
	.sectionflags	@""
	.align	4
.nv.shared._Z29matmul_backward_weight_sharedPKfS0_Pfiii:
	.zero		3072


//--------------------- .nv.shared._Z28matmul_backward_input_sharedPKfS0_Pfiii --------------------------
	.section	.nv.shared._Z28matmul_backward_input_sharedPKfS0_Pfiii,"aw",@nobits
	.sectionflags	@""
	.align	4
.nv.shared._Z28matmul_backward_input_sharedPKfS0_Pfiii:
	.zero		3072


//--------------------- .nv.constant0._Z28matmul_backward_input_simplePKfS0_Pfiii --------------------------
	.section	.nv.constant0._Z28matmul_backward_input_simplePKfS0_Pfiii,"a",@progbits
	.sectionflags	@""
	.align	4
.nv.constant0._Z28matmul_backward_input_simplePKfS0_Pfiii:
	.zero		932


//--------------------- .nv.constant0._Z13fill_gradientPfif --------------------------
	.section	.nv.constant0._Z13fill_gradientPfif,"a",@progbits
	.sectionflags	@""
	.align	4
.nv.constant0._Z13fill_gradientPfif:
	.zero		912


//--------------------- .nv.constant0._Z18add_backward_inputPKfPfi --------------------------
	.section	.nv.constant0._Z18add_backward_inputPKfPfi,"a",@progbits
	.sectionflags	@""
	.align	4
.nv.constant0._Z18add_backward_inputPKfPfi:
	.zero		916


//--------------------- .nv.constant0._Z17add_backward_biasPKfPfii --------------------------
	.section	.nv.constant0._Z17add_backward_biasPKfPfii,"a",@progbits
	.sectionflags	@""
	.align	4
.nv.constant0._Z17add_backward_biasPKfPfii:
	.zero		920


//--------------------- .nv.constant0._Z29matmul_backward_weight_sharedPKfS0_Pfiii --------------------------
	.section	.nv.constant0._Z29matmul_backward_weight_sharedPKfS0_Pfiii,"a",@progbits
	.sectionflags	@""
	.align	4
.nv.constant0._Z29matmul_backward_weight_sharedPKfS0_Pfiii:
	.zero		932


//--------------------- .nv.constant0._Z28matmul_backward_input_sharedPKfS0_Pfiii --------------------------
	.section	.nv.constant0._Z28matmul_backward_input_sharedPKfS0_Pfiii,"a",@progbits
	.sectionflags	@""
	.align	4
.nv.constant0._Z28matmul_backward_input_sharedPKfS0_Pfiii:
	.zero		932


//--------------------- SYMBOLS --------------------------

	.type		.nv.reservedSmem.offset0,@object
	.size		.nv.reservedSmem.offset0,0x4
	.type		.nv.reservedSmem.cap,@object
	.size		.nv.reservedSmem.cap,0x4
